//
// Generated by NVIDIA NVVM Compiler
//
// Compiler Build ID: CL-36424714
// Cuda compilation tools, release 13.0, V13.0.88
// Based on NVVM 20.0.0
//

.version 9.0
.target sm_100
.address_size 64

	// .globl	_Z18update_stress_gl_bPfS_S_S_S_S_S_S_S_S_S_S_S_S_S_S_S_S_S_S_S_S_S_S_S_iifffii

.visible .entry _Z18update_stress_gl_bPfS_S_S_S_S_S_S_S_S_S_S_S_S_S_S_S_S_S_S_S_S_S_S_S_iifffii(
	.param .u64 .ptr .align 1 _Z18update_stress_gl_bPfS_S_S_S_S_S_S_S_S_S_S_S_S_S_S_S_S_S_S_S_S_S_S_S_iifffii_param_0,
	.param .u64 .ptr .align 1 _Z18update_stress_gl_bPfS_S_S_S_S_S_S_S_S_S_S_S_S_S_S_S_S_S_S_S_S_S_S_S_iifffii_param_1,
	.param .u64 .ptr .align 1 _Z18update_stress_gl_bPfS_S_S_S_S_S_S_S_S_S_S_S_S_S_S_S_S_S_S_S_S_S_S_S_iifffii_param_2,
	.param .u64 .ptr .align 1 _Z18update_stress_gl_bPfS_S_S_S_S_S_S_S_S_S_S_S_S_S_S_S_S_S_S_S_S_S_S_S_iifffii_param_3,
	.param .u64 .ptr .align 1 _Z18update_stress_gl_bPfS_S_S_S_S_S_S_S_S_S_S_S_S_S_S_S_S_S_S_S_S_S_S_S_iifffii_param_4,
	.param .u64 .ptr .align 1 _Z18update_stress_gl_bPfS_S_S_S_S_S_S_S_S_S_S_S_S_S_S_S_S_S_S_S_S_S_S_S_iifffii_param_5,
	.param .u64 .ptr .align 1 _Z18update_stress_gl_bPfS_S_S_S_S_S_S_S_S_S_S_S_S_S_S_S_S_S_S_S_S_S_S_S_iifffii_param_6,
	.param .u64 .ptr .align 1 _Z18update_stress_gl_bPfS_S_S_S_S_S_S_S_S_S_S_S_S_S_S_S_S_S_S_S_S_S_S_S_iifffii_param_7,
	.param .u64 .ptr .align 1 _Z18update_stress_gl_bPfS_S_S_S_S_S_S_S_S_S_S_S_S_S_S_S_S_S_S_S_S_S_S_S_iifffii_param_8,
	.param .u64 .ptr .align 1 _Z18update_stress_gl_bPfS_S_S_S_S_S_S_S_S_S_S_S_S_S_S_S_S_S_S_S_S_S_S_S_iifffii_param_9,
	.param .u64 .ptr .align 1 _Z18update_stress_gl_bPfS_S_S_S_S_S_S_S_S_S_S_S_S_S_S_S_S_S_S_S_S_S_S_S_iifffii_param_10,
	.param .u64 .ptr .align 1 _Z18update_stress_gl_bPfS_S_S_S_S_S_S_S_S_S_S_S_S_S_S_S_S_S_S_S_S_S_S_S_iifffii_param_11,
	.param .u64 .ptr .align 1 _Z18update_stress_gl_bPfS_S_S_S_S_S_S_S_S_S_S_S_S_S_S_S_S_S_S_S_S_S_S_S_iifffii_param_12,
	.param .u64 .ptr .align 1 _Z18update_stress_gl_bPfS_S_S_S_S_S_S_S_S_S_S_S_S_S_S_S_S_S_S_S_S_S_S_S_iifffii_param_13,
	.param .u64 .ptr .align 1 _Z18update_stress_gl_bPfS_S_S_S_S_S_S_S_S_S_S_S_S_S_S_S_S_S_S_S_S_S_S_S_iifffii_param_14,
	.param .u64 .ptr .align 1 _Z18update_stress_gl_bPfS_S_S_S_S_S_S_S_S_S_S_S_S_S_S_S_S_S_S_S_S_S_S_S_iifffii_param_15,
	.param .u64 .ptr .align 1 _Z18update_stress_gl_bPfS_S_S_S_S_S_S_S_S_S_S_S_S_S_S_S_S_S_S_S_S_S_S_S_iifffii_param_16,
	.param .u64 .ptr .align 1 _Z18update_stress_gl_bPfS_S_S_S_S_S_S_S_S_S_S_S_S_S_S_S_S_S_S_S_S_S_S_S_iifffii_param_17,
	.param .u64 .ptr .align 1 _Z18update_stress_gl_bPfS_S_S_S_S_S_S_S_S_S_S_S_S_S_S_S_S_S_S_S_S_S_S_S_iifffii_param_18,
	.param .u64 .ptr .align 1 _Z18update_stress_gl_bPfS_S_S_S_S_S_S_S_S_S_S_S_S_S_S_S_S_S_S_S_S_S_S_S_iifffii_param_19,
	.param .u64 .ptr .align 1 _Z18update_stress_gl_bPfS_S_S_S_S_S_S_S_S_S_S_S_S_S_S_S_S_S_S_S_S_S_S_S_iifffii_param_20,
	.param .u64 .ptr .align 1 _Z18update_stress_gl_bPfS_S_S_S_S_S_S_S_S_S_S_S_S_S_S_S_S_S_S_S_S_S_S_S_iifffii_param_21,
	.param .u64 .ptr .align 1 _Z18update_stress_gl_bPfS_S_S_S_S_S_S_S_S_S_S_S_S_S_S_S_S_S_S_S_S_S_S_S_iifffii_param_22,
	.param .u64 .ptr .align 1 _Z18update_stress_gl_bPfS_S_S_S_S_S_S_S_S_S_S_S_S_S_S_S_S_S_S_S_S_S_S_S_iifffii_param_23,
	.param .u64 .ptr .align 1 _Z18update_stress_gl_bPfS_S_S_S_S_S_S_S_S_S_S_S_S_S_S_S_S_S_S_S_S_S_S_S_iifffii_param_24,
	.param .u32 _Z18update_stress_gl_bPfS_S_S_S_S_S_S_S_S_S_S_S_S_S_S_S_S_S_S_S_S_S_S_S_iifffii_param_25,
	.param .u32 _Z18update_stress_gl_bPfS_S_S_S_S_S_S_S_S_S_S_S_S_S_S_S_S_S_S_S_S_S_S_S_iifffii_param_26,
	.param .f32 _Z18update_stress_gl_bPfS_S_S_S_S_S_S_S_S_S_S_S_S_S_S_S_S_S_S_S_S_S_S_S_iifffii_param_27,
	.param .f32 _Z18update_stress_gl_bPfS_S_S_S_S_S_S_S_S_S_S_S_S_S_S_S_S_S_S_S_S_S_S_S_iifffii_param_28,
	.param .f32 _Z18update_stress_gl_bPfS_S_S_S_S_S_S_S_S_S_S_S_S_S_S_S_S_S_S_S_S_S_S_S_iifffii_param_29,
	.param .u32 _Z18update_stress_gl_bPfS_S_S_S_S_S_S_S_S_S_S_S_S_S_S_S_S_S_S_S_S_S_S_S_iifffii_param_30,
	.param .u32 _Z18update_stress_gl_bPfS_S_S_S_S_S_S_S_S_S_S_S_S_S_S_S_S_S_S_S_S_S_S_S_iifffii_param_31
)
{
	.reg .pred 	%p<5>;
	.reg .b32 	%r<30>;
	.reg .b32 	%f<60>;
	.reg .b64 	%rd<44>;
	.reg .b64 	%fd<26>;

	ld.param.u64 	%rd2, [_Z18update_stress_gl_bPfS_S_S_S_S_S_S_S_S_S_S_S_S_S_S_S_S_S_S_S_S_S_S_S_iifffii_param_1];
	ld.param.u64 	%rd4, [_Z18update_stress_gl_bPfS_S_S_S_S_S_S_S_S_S_S_S_S_S_S_S_S_S_S_S_S_S_S_S_iifffii_param_3];
	ld.param.u64 	%rd5, [_Z18update_stress_gl_bPfS_S_S_S_S_S_S_S_S_S_S_S_S_S_S_S_S_S_S_S_S_S_S_S_iifffii_param_4];
	ld.param.u64 	%rd6, [_Z18update_stress_gl_bPfS_S_S_S_S_S_S_S_S_S_S_S_S_S_S_S_S_S_S_S_S_S_S_S_iifffii_param_9];
	ld.param.u64 	%rd8, [_Z18update_stress_gl_bPfS_S_S_S_S_S_S_S_S_S_S_S_S_S_S_S_S_S_S_S_S_S_S_S_iifffii_param_11];
	ld.param.u32 	%r3, [_Z18update_stress_gl_bPfS_S_S_S_S_S_S_S_S_S_S_S_S_S_S_S_S_S_S_S_S_S_S_S_iifffii_param_25];
	ld.param.u32 	%r4, [_Z18update_stress_gl_bPfS_S_S_S_S_S_S_S_S_S_S_S_S_S_S_S_S_S_S_S_S_S_S_S_iifffii_param_26];
	ld.param.f32 	%f1, [_Z18update_stress_gl_bPfS_S_S_S_S_S_S_S_S_S_S_S_S_S_S_S_S_S_S_S_S_S_S_S_iifffii_param_27];
	ld.param.f32 	%f2, [_Z18update_stress_gl_bPfS_S_S_S_S_S_S_S_S_S_S_S_S_S_S_S_S_S_S_S_S_S_S_S_iifffii_param_28];
	ld.param.f32 	%f3, [_Z18update_stress_gl_bPfS_S_S_S_S_S_S_S_S_S_S_S_S_S_S_S_S_S_S_S_S_S_S_S_iifffii_param_29];
	ld.param.u32 	%r6, [_Z18update_stress_gl_bPfS_S_S_S_S_S_S_S_S_S_S_S_S_S_S_S_S_S_S_S_S_S_S_S_iifffii_param_30];
	ld.param.u32 	%r7, [_Z18update_stress_gl_bPfS_S_S_S_S_S_S_S_S_S_S_S_S_S_S_S_S_S_S_S_S_S_S_S_iifffii_param_31];
	mov.u32 	%r8, %ctaid.x;
	mov.u32 	%r9, %ntid.x;
	mov.u32 	%r10, %tid.x;
	mad.lo.s32 	%r1, %r8, %r9, %r10;
	mov.u32 	%r11, %ctaid.y;
	mov.u32 	%r12, %ntid.y;
	mov.u32 	%r13, %tid.y;
	mad.lo.s32 	%r14, %r11, %r12, %r13;
	add.s32 	%r15, %r6, 2;
	add.s32 	%r16, %r6, %r7;
	sub.s32 	%r17, %r3, %r16;
	add.s32 	%r18, %r17, -3;
	setp.gt.s32 	%p1, %r1, %r18;
	min.s32 	%r19, %r1, %r14;
	setp.lt.s32 	%p2, %r19, %r15;
	or.pred  	%p3, %p2, %p1;
	@%p3 bra 	$L__BB0_3;
	sub.s32 	%r20, %r4, %r6;
	add.s32 	%r21, %r20, -3;
	setp.gt.s32 	%p4, %r14, %r21;
	@%p4 bra 	$L__BB0_3;
	ld.param.u64 	%rd43, [_Z18update_stress_gl_bPfS_S_S_S_S_S_S_S_S_S_S_S_S_S_S_S_S_S_S_S_S_S_S_S_iifffii_param_10];
	ld.param.u64 	%rd42, [_Z18update_stress_gl_bPfS_S_S_S_S_S_S_S_S_S_S_S_S_S_S_S_S_S_S_S_S_S_S_S_iifffii_param_2];
	ld.param.u64 	%rd41, [_Z18update_stress_gl_bPfS_S_S_S_S_S_S_S_S_S_S_S_S_S_S_S_S_S_S_S_S_S_S_S_iifffii_param_0];
	cvta.to.global.u64 	%rd9, %rd2;
	cvta.to.global.u64 	%rd10, %rd41;
	mul.lo.s32 	%r22, %r3, %r14;
	cvt.s64.s32 	%rd11, %r22;
	cvt.s64.s32 	%rd12, %r1;
	add.s64 	%rd13, %rd12, %rd11;
	shl.b64 	%rd14, %rd13, 2;
	add.s64 	%rd15, %rd10, %rd14;
	ld.global.f32 	%f4, [%rd15+4];
	add.s32 	%r23, %r22, %r1;
	mul.wide.s32 	%rd16, %r23, 4;
	add.s64 	%rd17, %rd10, %rd16;
	ld.global.f32 	%f5, [%rd17];
	sub.f32 	%f6, %f4, %f5;
	mul.f32 	%f7, %f6, 0f3F900000;
	ld.global.f32 	%f8, [%rd17+8];
	ld.global.f32 	%f9, [%rd17+-4];
	sub.f32 	%f10, %f8, %f9;
	mul.f32 	%f11, %f10, 0f3D2AAAAB;
	sub.f32 	%f12, %f7, %f11;
	add.s64 	%rd18, %rd9, %rd16;
	ld.global.f32 	%f13, [%rd18];
	sub.s32 	%r24, %r22, %r3;
	add.s32 	%r25, %r24, %r1;
	mul.wide.s32 	%rd19, %r25, 4;
	add.s64 	%rd20, %rd9, %rd19;
	ld.global.f32 	%f14, [%rd20];
	sub.f32 	%f15, %f13, %f14;
	mul.f32 	%f16, %f15, 0f3F900000;
	shl.b32 	%r26, %r3, 1;
	add.s32 	%r27, %r24, %r26;
	mul.wide.s32 	%rd21, %r3, 4;
	add.s64 	%rd22, %rd18, %rd21;
	ld.global.f32 	%f17, [%rd22];
	mad.lo.s32 	%r28, %r3, -3, %r27;
	add.s32 	%r29, %r28, %r1;
	mul.wide.s32 	%rd23, %r29, 4;
	add.s64 	%rd24, %rd9, %rd23;
	ld.global.f32 	%f18, [%rd24];
	sub.f32 	%f19, %f17, %f18;
	mul.f32 	%f20, %f19, 0f3D2AAAAB;
	sub.f32 	%f21, %f16, %f20;
	cvta.to.global.u64 	%rd25, %rd42;
	add.s64 	%rd26, %rd25, %rd16;
	ld.global.f32 	%f22, [%rd26];
	cvt.f64.f32 	%fd1, %f22;
	cvta.to.global.u64 	%rd27, %rd6;
	add.s64 	%rd28, %rd27, %rd16;
	ld.global.f32 	%f23, [%rd28];
	cvt.f64.f32 	%fd2, %f23;
	cvta.to.global.u64 	%rd29, %rd43;
	add.s64 	%rd30, %rd29, %rd16;
	ld.global.f32 	%f24, [%rd30];
	cvt.f64.f32 	%fd3, %f24;
	fma.rn.f64 	%fd4, %fd3, 0d4000000000000000, %fd2;
	cvt.f64.f32 	%fd5, %f12;
	mul.f64 	%fd6, %fd4, %fd5;
	cvt.f64.f32 	%fd7, %f2;
	div.rn.f64 	%fd8, %fd6, %fd7;
	mul.f32 	%f25, %f21, %f23;
	div.rn.f32 	%f26, %f25, %f3;
	cvt.f64.f32 	%fd9, %f26;
	add.f64 	%fd10, %fd8, %fd9;
	cvt.f64.f32 	%fd11, %f1;
	mul.f64 	%fd12, %fd10, %fd11;
	sub.f64 	%fd13, %fd1, %fd12;
	cvt.rn.f32.f64 	%f27, %fd13;
	st.global.f32 	[%rd26], %f27;
	cvta.to.global.u64 	%rd31, %rd4;
	add.s64 	%rd32, %rd31, %rd16;
	ld.global.f32 	%f28, [%rd32];
	cvt.f64.f32 	%fd14, %f28;
	ld.global.f32 	%f29, [%rd28];
	mul.f32 	%f30, %f12, %f29;
	div.rn.f32 	%f31, %f30, %f2;
	cvt.f64.f32 	%fd15, %f31;
	cvt.f64.f32 	%fd16, %f29;
	ld.global.f32 	%f32, [%rd30];
	cvt.f64.f32 	%fd17, %f32;
	fma.rn.f64 	%fd18, %fd17, 0d4000000000000000, %fd16;
	cvt.f64.f32 	%fd19, %f21;
	mul.f64 	%fd20, %fd18, %fd19;
	cvt.f64.f32 	%fd21, %f3;
	div.rn.f64 	%fd22, %fd20, %fd21;
	add.f64 	%fd23, %fd22, %fd15;
	mul.f64 	%fd24, %fd23, %fd11;
	sub.f64 	%fd25, %fd14, %fd24;
	cvt.rn.f32.f64 	%f33, %fd25;
	st.global.f32 	[%rd32], %f33;
	ld.global.f32 	%f34, [%rd18];
	ld.global.f32 	%f35, [%rd18+-4];
	sub.f32 	%f36, %f34, %f35;
	mul.f32 	%f37, %f36, 0f3F900000;
	add.s64 	%rd33, %rd9, %rd14;
	ld.global.f32 	%f38, [%rd33+4];
	ld.global.f32 	%f39, [%rd18+-8];
	sub.f32 	%f40, %f38, %f39;
	mul.f32 	%f41, %f40, 0f3D2AAAAB;
	sub.f32 	%f42, %f37, %f41;
	add.s64 	%rd34, %rd17, %rd21;
	ld.global.f32 	%f43, [%rd34];
	ld.global.f32 	%f44, [%rd17];
	sub.f32 	%f45, %f43, %f44;
	mul.f32 	%f46, %f45, 0f3F900000;
	add.s64 	%rd35, %rd34, %rd21;
	ld.global.f32 	%f47, [%rd35];
	add.s64 	%rd36, %rd10, %rd19;
	ld.global.f32 	%f48, [%rd36];
	sub.f32 	%f49, %f47, %f48;
	mul.f32 	%f50, %f49, 0f3D2AAAAB;
	sub.f32 	%f51, %f46, %f50;
	cvta.to.global.u64 	%rd37, %rd5;
	add.s64 	%rd38, %rd37, %rd16;
	ld.global.f32 	%f52, [%rd38];
	cvta.to.global.u64 	%rd39, %rd8;
	add.s64 	%rd40, %rd39, %rd16;
	ld.global.f32 	%f53, [%rd40];
	div.rn.f32 	%f54, %f42, %f2;
	div.rn.f32 	%f55, %f51, %f3;
	add.f32 	%f56, %f54, %f55;
	mul.f32 	%f57, %f53, %f56;
	mul.f32 	%f58, %f1, %f57;
	sub.f32 	%f59, %f52, %f58;
	st.global.f32 	[%rd38], %f59;
$L__BB0_3:
	ret;

}


// ===== COMPILED SASS (sm_100) =====

	.target	sm_100

	.elftype	@"ET_EXEC"


//--------------------- .note.nv.tkinfo           --------------------------
	.section	.note.nv.tkinfo,"",@"SHT_NOTE"
	.sectionflags	@"SHF_NOTE_NV_TKINFO"
	.tkinfo
        /*0018*/ 	.word	0x00000002
        /*0030*/ 	.string	""
        /*0030*/ 	.string	"ptxas"
        /*0030*/ 	.string	"Cuda compilation tools, release 13.0, V13.0.88"
        /*0030*/ 	.string	"Build cuda_13.0.r13.0/compiler.36424714_0"
        /*0030*/ 	.string	"-arch sm_100 -m 64 "



//--------------------- .note.nv.cuinfo           --------------------------
	.section	.note.nv.cuinfo,"",@"SHT_NOTE"
	.sectionflags	@"SHF_NOTE_NV_CUINFO"
        /*0018*/ 	.short	0x0002
        /*001a*/ 	.short	0x0064
        /*001c*/ 	.short	0x0082
	.zero		2


//--------------------- .nv.info                  --------------------------
	.section	.nv.info,"",@"SHT_CUDA_INFO"
	.align	4


	//----- nvinfo : EIATTR_REGCOUNT
	.align		4
        /*0000*/ 	.byte	0x04, 0x2f
        /*0002*/ 	.short	(.L_1 - .L_0)
	.align		4
.L_0:
        /*0004*/ 	.word	index@(_Z18update_stress_gl_bPfS_S_S_S_S_S_S_S_S_S_S_S_S_S_S_S_S_S_S_S_S_S_S_S_iifffii)
        /*0008*/ 	.word	0x0000002c


	//----- nvinfo : EIATTR_FRAME_SIZE
	.align		4
.L_1:
        /*000c*/ 	.byte	0x04, 0x11
        /*000e*/ 	.short	(.L_3 - .L_2)
	.align		4
.L_2:
        /*0010*/ 	.word	index@($__internal_1_$__cuda_sm3x_div_rn_noftz_f32_slowpath)
        /*0014*/ 	.word	0x00000000


	//----- nvinfo : EIATTR_FRAME_SIZE
	.align		4
.L_3:
        /*0018*/ 	.byte	0x04, 0x11
        /*001a*/ 	.short	(.L_5 - .L_4)
	.align		4
.L_4:
        /*001c*/ 	.word	index@($__internal_0_$__cuda_sm20_div_rn_f64_full)
        /*0020*/ 	.word	0x00000000


	//----- nvinfo : EIATTR_FRAME_SIZE
	.align		4
.L_5:
        /*0024*/ 	.byte	0x04, 0x11
        /*0026*/ 	.short	(.L_7 - .L_6)
	.align		4
.L_6:
        /*0028*/ 	.word	index@(_Z18update_stress_gl_bPfS_S_S_S_S_S_S_S_S_S_S_S_S_S_S_S_S_S_S_S_S_S_S_S_iifffii)
        /*002c*/ 	.word	0x00000000


	//----- nvinfo : EIATTR_MIN_STACK_SIZE
	.align		4
.L_7:
        /*0030*/ 	.byte	0x04, 0x12
        /*0032*/ 	.short	(.L_9 - .L_8)
	.align		4
.L_8:
        /*0034*/ 	.word	index@(_Z18update_stress_gl_bPfS_S_S_S_S_S_S_S_S_S_S_S_S_S_S_S_S_S_S_S_S_S_S_S_iifffii)
        /*0038*/ 	.word	0x00000000
.L_9:


//--------------------- .nv.compat                --------------------------
	.section	.nv.compat,"",@"SHT_CUDA_COMPAT_INFO"
	.align	4
        /*0000*/ 	.byte	0x02, 0x09, 0x00, 0x00, 0x02, 0x02, 0x01, 0x00, 0x02, 0x05, 0x05, 0x00, 0x03, 0x07, 0x01, 0x01
        /*0010*/ 	.byte	0x02, 0x03, 0x00, 0x00, 0x02, 0x06, 0x01, 0x00, 0x04, 0x0b, 0x08, 0x00, 0x01, 0x00, 0x00, 0x00
        /*0020*/ 	.byte	0x00, 0x00, 0x00, 0x00


//--------------------- .nv.info._Z18update_stress_gl_bPfS_S_S_S_S_S_S_S_S_S_S_S_S_S_S_S_S_S_S_S_S_S_S_S_iifffii --------------------------
	.section	.nv.info._Z18update_stress_gl_bPfS_S_S_S_S_S_S_S_S_S_S_S_S_S_S_S_S_S_S_S_S_S_S_S_iifffii,"",@"SHT_CUDA_INFO"
	.sectionflags	@""
	.align	4


	//----- nvinfo : EIATTR_CUDA_API_VERSION
	.align		4
        /*0000*/ 	.byte	0x04, 0x37
        /*0002*/ 	.short	(.L_11 - .L_10)
.L_10:
        /*0004*/ 	.word	0x00000082


	//----- nvinfo : EIATTR_KPARAM_INFO
	.align		4
.L_11:
        /*0008*/ 	.byte	0x04, 0x17
        /*000a*/ 	.short	(.L_13 - .L_12)
.L_12:
        /*000c*/ 	.word	0x00000000
        /*0010*/ 	.short	0x001f
        /*0012*/ 	.short	0x00e0
        /*0014*/ 	.byte	0x00, 0xf0, 0x11, 0x00


	//----- nvinfo : EIATTR_KPARAM_INFO
	.align		4
.L_13:
        /*0018*/ 	.byte	0x04, 0x17
        /*001a*/ 	.short	(.L_15 - .L_14)
.L_14:
        /*001c*/ 	.word	0x00000000
        /*0020*/ 	.short	0x001e
        /*0022*/ 	.short	0x00dc
        /*0024*/ 	.byte	0x00, 0xf0, 0x11, 0x00


	//----- nvinfo : EIATTR_KPARAM_INFO
	.align		4
.L_15:
        /*0028*/ 	.byte	0x04, 0x17
        /*002a*/ 	.short	(.L_17 - .L_16)
.L_16:
        /*002c*/ 	.word	0x00000000
        /*0030*/ 	.short	0x001d
        /*0032*/ 	.short	0x00d8
        /*0034*/ 	.byte	0x00, 0xf0, 0x11, 0x00


	//----- nvinfo : EIATTR_KPARAM_INFO
	.align		4
.L_17:
        /*0038*/ 	.byte	0x04, 0x17
        /*003a*/ 	.short	(.L_19 - .L_18)
.L_18:
        /*003c*/ 	.word	0x00000000
        /*0040*/ 	.short	0x001c
        /*0042*/ 	.short	0x00d4
        /*0044*/ 	.byte	0x00, 0xf0, 0x11, 0x00


	//----- nvinfo : EIATTR_KPARAM_INFO
	.align		4
.L_19:
        /*0048*/ 	.byte	0x04, 0x17
        /*004a*/ 	.short	(.L_21 - .L_20)
.L_20:
        /*004c*/ 	.word	0x00000000
        /*0050*/ 	.short	0x001b
        /*0052*/ 	.short	0x00d0
        /*0054*/ 	.byte	0x00, 0xf0, 0x11, 0x00


	//----- nvinfo : EIATTR_KPARAM_INFO
	.align		4
.L_21:
        /*0058*/ 	.byte	0x04, 0x17
        /*005a*/ 	.short	(.L_23 - .L_22)
.L_22:
        /*005c*/ 	.word	0x00000000
        /*0060*/ 	.short	0x001a
        /*0062*/ 	.short	0x00cc
        /*0064*/ 	.byte	0x00, 0xf0, 0x11, 0x00


	//----- nvinfo : EIATTR_KPARAM_INFO
	.align		4
.L_23:
        /*0068*/ 	.byte	0x04, 0x17
        /*006a*/ 	.short	(.L_25 - .L_24)
.L_24:
        /*006c*/ 	.word	0x00000000
        /*0070*/ 	.short	0x0019
        /*0072*/ 	.short	0x00c8
        /*0074*/ 	.byte	0x00, 0xf0, 0x11, 0x00


	//----- nvinfo : EIATTR_KPARAM_INFO
	.align		4
.L_25:
        /*0078*/ 	.byte	0x04, 0x17
        /*007a*/ 	.short	(.L_27 - .L_26)
.L_26:
        /*007c*/ 	.word	0x00000000
        /*0080*/ 	.short	0x0018
        /*0082*/ 	.short	0x00c0
        /*0084*/ 	.byte	0x00, 0xf5, 0x21, 0x00


	//----- nvinfo : EIATTR_KPARAM_INFO
	.align		4
.L_27:
        /*0088*/ 	.byte	0x04, 0x17
        /*008a*/ 	.short	(.L_29 - .L_28)
.L_28:
        /*008c*/ 	.word	0x00000000
        /*0090*/ 	.short	0x0017
        /*0092*/ 	.short	0x00b8
        /*0094*/ 	.byte	0x00, 0xf5, 0x21, 0x00


	//----- nvinfo : EIATTR_KPARAM_INFO
	.align		4
.L_29:
        /*0098*/ 	.byte	0x04, 0x17
        /*009a*/ 	.short	(.L_31 - .L_30)
.L_30:
        /*009c*/ 	.word	0x00000000
        /*00a0*/ 	.short	0x0016
        /*00a2*/ 	.short	0x00b0
        /*00a4*/ 	.byte	0x00, 0xf5, 0x21, 0x00


	//----- nvinfo : EIATTR_KPARAM_INFO
	.align		4
.L_31:
        /*00a8*/ 	.byte	0x04, 0x17
        /*00aa*/ 	.short	(.L_33 - .L_32)
.L_32:
        /*00ac*/ 	.word	0x00000000
        /*00b0*/ 	.short	0x0015
        /*00b2*/ 	.short	0x00a8
        /*00b4*/ 	.byte	0x00, 0xf5, 0x21, 0x00


	//----- nvinfo : EIATTR_KPARAM_INFO
	.align		4
.L_33:
        /*00b8*/ 	.byte	0x04, 0x17
        /*00ba*/ 	.short	(.L_35 - .L_34)
.L_34:
        /*00bc*/ 	.word	0x00000000
        /*00c0*/ 	.short	0x0014
        /*00c2*/ 	.short	0x00a0
        /*00c4*/ 	.byte	0x00, 0xf5, 0x21, 0x00


	//----- nvinfo : EIATTR_KPARAM_INFO
	.align		4
.L_35:
        /*00c8*/ 	.byte	0x04, 0x17
        /*00ca*/ 	.short	(.L_37 - .L_36)
.L_36:
        /*00cc*/ 	.word	0x00000000
        /*00d0*/ 	.short	0x0013
        /*00d2*/ 	.short	0x0098
        /*00d4*/ 	.byte	0x00, 0xf5, 0x21, 0x00


	//----- nvinfo : EIATTR_KPARAM_INFO
	.align		4
.L_37:
        /*00d8*/ 	.byte	0x04, 0x17
        /*00da*/ 	.short	(.L_39 - .L_38)
.L_38:
        /*00dc*/ 	.word	0x00000000
        /*00e0*/ 	.short	0x0012
        /*00e2*/ 	.short	0x0090
        /*00e4*/ 	.byte	0x00, 0xf5, 0x21, 0x00


	//----- nvinfo : EIATTR_KPARAM_INFO
	.align		4
.L_39:
        /*00e8*/ 	.byte	0x04, 0x17
        /*00ea*/ 	.short	(.L_41 - .L_40)
.L_40:
        /*00ec*/ 	.word	0x00000000
        /*00f0*/ 	.short	0x0011
        /*00f2*/ 	.short	0x0088
        /*00f4*/ 	.byte	0x00, 0xf5, 0x21, 0x00


	//----- nvinfo : EIATTR_KPARAM_INFO
	.align		4
.L_41:
        /*00f8*/ 	.byte	0x04, 0x17
        /*00fa*/ 	.short	(.L_43 - .L_42)
.L_42:
        /*00fc*/ 	.word	0x00000000
        /*0100*/ 	.short	0x0010
        /*0102*/ 	.short	0x0080
        /*0104*/ 	.byte	0x00, 0xf5, 0x21, 0x00


	//----- nvinfo : EIATTR_KPARAM_INFO
	.align		4
.L_43:
        /*0108*/ 	.byte	0x04, 0x17
        /*010a*/ 	.short	(.L_45 - .L_44)
.L_44:
        /*010c*/ 	.word	0x00000000
        /*0110*/ 	.short	0x000f
        /*0112*/ 	.short	0x0078
        /*0114*/ 	.byte	0x00, 0xf5, 0x21, 0x00


	//----- nvinfo : EIATTR_KPARAM_INFO
	.align		4
.L_45:
        /*0118*/ 	.byte	0x04, 0x17
        /*011a*/ 	.short	(.L_47 - .L_46)
.L_46:
        /*011c*/ 	.word	0x00000000
        /*0120*/ 	.short	0x000e
        /*0122*/ 	.short	0x0070
        /*0124*/ 	.byte	0x00, 0xf5, 0x21, 0x00


	//----- nvinfo : EIATTR_KPARAM_INFO
	.align		4
.L_47:
        /*0128*/ 	.byte	0x04, 0x17
        /*012a*/ 	.short	(.L_49 - .L_48)
.L_48:
        /*012c*/ 	.word	0x00000000
        /*0130*/ 	.short	0x000d
        /*0132*/ 	.short	0x0068
        /*0134*/ 	.byte	0x00, 0xf5, 0x21, 0x00


	//----- nvinfo : EIATTR_KPARAM_INFO
	.align		4
.L_49:
        /*0138*/ 	.byte	0x04, 0x17
        /*013a*/ 	.short	(.L_51 - .L_50)
.L_50:
        /*013c*/ 	.word	0x00000000
        /*0140*/ 	.short	0x000c
        /*0142*/ 	.short	0x0060
        /*0144*/ 	.byte	0x00, 0xf5, 0x21, 0x00


	//----- nvinfo : EIATTR_KPARAM_INFO
	.align		4
.L_51:
        /*0148*/ 	.byte	0x04, 0x17
        /*014a*/ 	.short	(.L_53 - .L_52)
.L_52:
        /*014c*/ 	.word	0x00000000
        /*0150*/ 	.short	0x000b
        /*0152*/ 	.short	0x0058
        /*0154*/ 	.byte	0x00, 0xf5, 0x21, 0x00


	//----- nvinfo : EIATTR_KPARAM_INFO
	.align		4
.L_53:
        /*0158*/ 	.byte	0x04, 0x17
        /*015a*/ 	.short	(.L_55 - .L_54)
.L_54:
        /*015c*/ 	.word	0x00000000
        /*0160*/ 	.short	0x000a
        /*0162*/ 	.short	0x0050
        /*0164*/ 	.byte	0x00, 0xf5, 0x21, 0x00


	//----- nvinfo : EIATTR_KPARAM_INFO
	.align		4
.L_55:
        /*0168*/ 	.byte	0x04, 0x17
        /*016a*/ 	.short	(.L_57 - .L_56)
.L_56:
        /*016c*/ 	.word	0x00000000
        /*0170*/ 	.short	0x0009
        /*0172*/ 	.short	0x0048
        /*0174*/ 	.byte	0x00, 0xf5, 0x21, 0x00


	//----- nvinfo : EIATTR_KPARAM_INFO
	.align		4
.L_57:
        /*0178*/ 	.byte	0x04, 0x17
        /*017a*/ 	.short	(.L_59 - .L_58)
.L_58:
        /*017c*/ 	.word	0x00000000
        /*0180*/ 	.short	0x0008
        /*0182*/ 	.short	0x0040
        /*0184*/ 	.byte	0x00, 0xf5, 0x21, 0x00


	//----- nvinfo : EIATTR_KPARAM_INFO
	.align		4
.L_59:
        /*0188*/ 	.byte	0x04, 0x17
        /*018a*/ 	.short	(.L_61 - .L_60)
.L_60:
        /*018c*/ 	.word	0x00000000
        /*0190*/ 	.short	0x0007
        /*0192*/ 	.short	0x0038
        /*0194*/ 	.byte	0x00, 0xf5, 0x21, 0x00


	//----- nvinfo : EIATTR_KPARAM_INFO
	.align		4
.L_61:
        /*0198*/ 	.byte	0x04, 0x17
        /*019a*/ 	.short	(.L_63 - .L_62)
.L_62:
        /*019c*/ 	.word	0x00000000
        /*01a0*/ 	.short	0x0006
        /*01a2*/ 	.short	0x0030
        /*01a4*/ 	.byte	0x00, 0xf5, 0x21, 0x00


	//----- nvinfo : EIATTR_KPARAM_INFO
	.align		4
.L_63:
        /*01a8*/ 	.byte	0x04, 0x17
        /*01aa*/ 	.short	(.L_65 - .L_64)
.L_64:
        /*01ac*/ 	.word	0x00000000
        /*01b0*/ 	.short	0x0005
        /*01b2*/ 	.short	0x0028
        /*01b4*/ 	.byte	0x00, 0xf5, 0x21, 0x00


	//----- nvinfo : EIATTR_KPARAM_INFO
	.align		4
.L_65:
        /*01b8*/ 	.byte	0x04, 0x17
        /*01ba*/ 	.short	(.L_67 - .L_66)
.L_66:
        /*01bc*/ 	.word	0x00000000
        /*01c0*/ 	.short	0x0004
        /*01c2*/ 	.short	0x0020
        /*01c4*/ 	.byte	0x00, 0xf5, 0x21, 0x00


	//----- nvinfo : EIATTR_KPARAM_INFO
	.align		4
.L_67:
        /*01c8*/ 	.byte	0x04, 0x17
        /*01ca*/ 	.short	(.L_69 - .L_68)
.L_68:
        /*01cc*/ 	.word	0x00000000
        /*01d0*/ 	.short	0x0003
        /*01d2*/ 	.short	0x0018
        /*01d4*/ 	.byte	0x00, 0xf5, 0x21, 0x00


	//----- nvinfo : EIATTR_KPARAM_INFO
	.align		4
.L_69:
        /*01d8*/ 	.byte	0x04, 0x17
        /*01da*/ 	.short	(.L_71 - .L_70)
.L_70:
        /*01dc*/ 	.word	0x00000000
        /*01e0*/ 	.short	0x0002
        /*01e2*/ 	.short	0x0010
        /*01e4*/ 	.byte	0x00, 0xf5, 0x21, 0x00


	//----- nvinfo : EIATTR_KPARAM_INFO
	.align		4
.L_71:
        /*01e8*/ 	.byte	0x04, 0x17
        /*01ea*/ 	.short	(.L_73 - .L_72)
.L_72:
        /*01ec*/ 	.word	0x00000000
        /*01f0*/ 	.short	0x0001
        /*01f2*/ 	.short	0x0008
        /*01f4*/ 	.byte	0x00, 0xf5, 0x21, 0x00


	//----- nvinfo : EIATTR_KPARAM_INFO
	.align		4
.L_73:
        /*01f8*/ 	.byte	0x04, 0x17
        /*01fa*/ 	.short	(.L_75 - .L_74)
.L_74:
        /*01fc*/ 	.word	0x00000000
        /*0200*/ 	.short	0x0000
        /*0202*/ 	.short	0x0000
        /*0204*/ 	.byte	0x00, 0xf5, 0x21, 0x00


	//----- nvinfo : EIATTR_SPARSE_MMA_MASK
	.align		4
.L_75:
        /*0208*/ 	.byte	0x03, 0x50
        /*020a*/ 	.short	0x0000


	//----- nvinfo : EIATTR_MAXREG_COUNT
	.align		4
        /*020c*/ 	.byte	0x03, 0x1b
        /*020e*/ 	.short	0x00ff


	//----- nvinfo : EIATTR_MERCURY_ISA_VERSION
	.align		4
        /*0210*/ 	.byte	0x03, 0x5f
        /*0212*/ 	.short	0x0101


	//----- nvinfo : EIATTR_VRC_CTA_INIT_COUNT
	.align		4
        /*0214*/ 	.byte	0x02, 0x4a
	.zero		1
	.zero		1


	//----- nvinfo : EIATTR_EXIT_INSTR_OFFSETS
	.align		4
        /*0218*/ 	.byte	0x04, 0x1c
        /*021a*/ 	.short	(.L_77 - .L_76)


	//   ....[0]....
.L_76:
        /*021c*/ 	.word	0x00000120


	//   ....[1]....
        /*0220*/ 	.word	0x00000160


	//   ....[2]....
        /*0224*/ 	.word	0x00000f50


	//----- nvinfo : EIATTR_CRS_STACK_SIZE
	.align		4
.L_77:
        /*0228*/ 	.byte	0x04, 0x1e
        /*022a*/ 	.short	(.L_79 - .L_78)
.L_78:
        /*022c*/ 	.word	0x00000000


	//----- nvinfo : EIATTR_CBANK_PARAM_SIZE
	.align		4
.L_79:
        /*0230*/ 	.byte	0x03, 0x19
        /*0232*/ 	.short	0x00e4


	//----- nvinfo : EIATTR_PARAM_CBANK
	.align		4
        /*0234*/ 	.byte	0x04, 0x0a
        /*0236*/ 	.short	(.L_81 - .L_80)
	.align		4
.L_80:
        /*0238*/ 	.word	index@(.nv.constant0._Z18update_stress_gl_bPfS_S_S_S_S_S_S_S_S_S_S_S_S_S_S_S_S_S_S_S_S_S_S_S_iifffii)
        /*023c*/ 	.short	0x0380
        /*023e*/ 	.short	0x00e4


	//----- nvinfo : EIATTR_SW_WAR
	.align		4
.L_81:
        /*0240*/ 	.byte	0x04, 0x36
        /*0242*/ 	.short	(.L_83 - .L_82)
.L_82:
        /*0244*/ 	.word	0x00000008
.L_83:


//--------------------- .nv.callgraph             --------------------------
	.section	.nv.callgraph,"",@"SHT_CUDA_CALLGRAPH"
	.align	4
	.sectionentsize	8
	.align		4
        /*0000*/ 	.word	0x00000000
	.align		4
        /*0004*/ 	.word	0xffffffff
	.align		4
        /*0008*/ 	.word	0x00000000
	.align		4
        /*000c*/ 	.word	0xfffffffe
	.align		4
        /*0010*/ 	.word	0x00000000
	.align		4
        /*0014*/ 	.word	0xfffffffd
	.align		4
        /*0018*/ 	.word	0x00000000
	.align		4
        /*001c*/ 	.word	0xfffffffc


//--------------------- .text._Z18update_stress_gl_bPfS_S_S_S_S_S_S_S_S_S_S_S_S_S_S_S_S_S_S_S_S_S_S_S_iifffii --------------------------
	.section	.text._Z18update_stress_gl_bPfS_S_S_S_S_S_S_S_S_S_S_S_S_S_S_S_S_S_S_S_S_S_S_S_iifffii,"ax",@progbits
	.align	128
        .global         _Z18update_stress_gl_bPfS_S_S_S_S_S_S_S_S_S_S_S_S_S_S_S_S_S_S_S_S_S_S_S_iifffii
        .type           _Z18update_stress_gl_bPfS_S_S_S_S_S_S_S_S_S_S_S_S_S_S_S_S_S_S_S_S_S_S_S_iifffii,@function
        .size           _Z18update_stress_gl_bPfS_S_S_S_S_S_S_S_S_S_S_S_S_S_S_S_S_S_S_S_S_S_S_S_iifffii,(.L_x_30 - _Z18update_stress_gl_bPfS_S_S_S_S_S_S_S_S_S_S_S_S_S_S_S_S_S_S_S_S_S_S_S_iifffii)
        .other          _Z18update_stress_gl_bPfS_S_S_S_S_S_S_S_S_S_S_S_S_S_S_S_S_S_S_S_S_S_S_S_iifffii,@"STO_CUDA_ENTRY STV_DEFAULT"
_Z18update_stress_gl_bPfS_S_S_S_S_S_S_S_S_S_S_S_S_S_S_S_S_S_S_S_S_S_S_S_iifffii:
.text._Z18update_stress_gl_bPfS_S_S_S_S_S_S_S_S_S_S_S_S_S_S_S_S_S_S_S_S_S_S_S_iifffii:
[----:B------:R-:W-:Y:S01]  /*0000*/  LDC R1, c[0x0][0x37c] ;  /* 0x0000df00ff017b82 */ /* 0x000fe20000000800 */
[----:B------:R-:W0:Y:S07]  /*0010*/  S2R R0, SR_TID.X ;  /* 0x0000000000007919 */ /* 0x000e2e0000002100 */
[----:B------:R-:W1:Y:S01]  /*0020*/  LDC R2, c[0x0][0x460] ;  /* 0x00011800ff027b82 */ /* 0x000e620000000800 */
[----:B------:R-:W1:Y:S01]  /*0030*/  LDCU UR6, c[0x0][0x45c] ;  /* 0x00008b80ff0677ac */ /* 0x000e620008000800 */
[----:B------:R-:W2:Y:S06]  /*0040*/  S2R R4, SR_TID.Y ;  /* 0x0000000000047919 */ /* 0x000eac0000002200 */
[----:B------:R-:W1:Y:S08]  /*0050*/  LDC R39, c[0x0][0x448] ;  /* 0x00011200ff277b82 */ /* 0x000e700000000800 */
[----:B------:R-:W0:Y:S08]  /*0060*/  S2UR UR4, SR_CTAID.X ;  /* 0x00000000000479c3 */ /* 0x000e300000002500 */
[----:B------:R-:W0:Y:S08]  /*0070*/  LDC R9, c[0x0][0x360] ;  /* 0x0000d800ff097b82 */ /* 0x000e300000000800 */
[----:B------:R-:W2:Y:S01]  /*0080*/  S2UR UR5, SR_CTAID.Y ;  /* 0x00000000000579c3 */ /* 0x000ea20000002600 */
[----:B-1----:R-:W-:-:S05]  /*0090*/  IADD3 R2, PT, PT, R39, -UR6, -R2 ;  /* 0x8000000627027c10 */ /* 0x002fca000fffe802 */
[----:B------:R-:W-:Y:S02]  /*00a0*/  VIADD R2, R2, 0xfffffffd ;  /* 0xfffffffd02027836 */ /* 0x000fe40000000000 */
[----:B------:R-:W2:Y:S01]  /*00b0*/  LDC R3, c[0x0][0x364] ;  /* 0x0000d900ff037b82 */ /* 0x000ea20000000800 */
[----:B0-----:R-:W-:Y:S01]  /*00c0*/  IMAD R9, R9, UR4, R0 ;  /* 0x0000000409097c24 */ /* 0x001fe2000f8e0200 */
[----:B------:R-:W-:-:S04]  /*00d0*/  UIADD3 UR4, UPT, UPT, UR6, 0x2, URZ ;  /* 0x0000000206047890 */ /* 0x000fc8000fffe0ff */
[----:B------:R-:W-:Y:S01]  /*00e0*/  ISETP.GT.AND P0, PT, R9, R2, PT ;  /* 0x000000020900720c */ /* 0x000fe20003f04270 */
[----:B--2---:R-:W-:-:S05]  /*00f0*/  IMAD R0, R3, UR5, R4 ;  /* 0x0000000503007c24 */ /* 0x004fca000f8e0204 */
[----:B------:R-:W-:-:S04]  /*0100*/  VIMNMX R2, PT, PT, R9, R0, PT ;  /* 0x0000000009027248 */ /* 0x000fc80003fe0100 */
[----:B------:R-:W-:-:S13]  /*0110*/  ISETP.LT.OR P0, PT, R2, UR4, P0 ;  /* 0x0000000402007c0c */ /* 0x000fda0008701670 */
[----:B------:R-:W-:Y:S05]  /*0120*/  @P0 EXIT ;  /* 0x000000000000094d */ /* 0x000fea0003800000 */
[----:B------:R-:W0:Y:S02]  /*0130*/  LDCU UR4, c[0x0][0x44c] ;  /* 0x00008980ff0477ac */ /* 0x000e240008000800 */
[----:B0-----:R-:W-:-:S06]  /*0140*/  UIADD3 UR4, UPT, UPT, -UR6, -0x3, UR4 ;  /* 0xfffffffd06047890 */ /* 0x001fcc000fffe104 */
[----:B------:R-:W-:-:S13]  /*0150*/  ISETP.GT.AND P0, PT, R0, UR4, PT ;  /* 0x0000000400007c0c */ /* 0x000fda000bf04270 */
[----:B------:R-:W-:Y:S05]  /*0160*/  @P0 EXIT ;  /* 0x000000000000094d */ /* 0x000fea0003800000 */
[----:B------:R-:W0:Y:S01]  /*0170*/  LDC.64 R24, c[0x0][0x380] ;  /* 0x0000e000ff187b82 */ /* 0x000e220000000a00 */
[----:B------:R-:W1:Y:S01]  /*0180*/  LDCU.64 UR6, c[0x0][0x380] ;  /* 0x00007000ff0677ac */ /* 0x000e620008000a00 */
[----:B------:R-:W-:Y:S01]  /*0190*/  IMAD R0, R0, R39, RZ ;  /* 0x0000002700007224 */ /* 0x000fe200078e02ff */
[----:B------:R-:W-:Y:S01]  /*01a0*/  SHF.R.S32.HI R3, RZ, 0x1f, R9 ;  /* 0x0000001fff037819 */ /* 0x000fe20000011409 */
[----:B------:R-:W2:Y:S02]  /*01b0*/  LDCU.64 UR4, c[0x0][0x358] ;  /* 0x00006b00ff0477ac */ /* 0x000ea40008000a00 */
[C---:B------:R-:W-:Y:S01]  /*01c0*/  IMAD.IADD R8, R9.reuse, 0x1, R0 ;  /* 0x0000000109087824 */ /* 0x040fe200078e0200 */
[----:B------:R-:W-:Y:S01]  /*01d0*/  IADD3 R7, P0, PT, R9, R0, RZ ;  /* 0x0000000009077210 */ /* 0x000fe20007f1e0ff */
[----:B------:R-:W3:Y:S03]  /*01e0*/  LDC.64 R22, c[0x0][0x3c8] ;  /* 0x0000f200ff167b82 */ /* 0x000ee60000000a00 */
[----:B------:R-:W-:Y:S01]  /*01f0*/  LEA.HI.X.SX32 R2, R0, R3, 0x1, P0 ;  /* 0x0000000300027211 */ /* 0x000fe200000f0eff */
[----:B------:R-:W-:-:S03]  /*0200*/  IMAD.SHL.U32 R6, R7, 0x4, RZ ;  /* 0x0000000407067824 */ /* 0x000fc600078e00ff */
[----:B------:R-:W-:Y:S01]  /*0210*/  SHF.L.U64.HI R7, R7, 0x2, R2 ;  /* 0x0000000207077819 */ /* 0x000fe20000010202 */
[----:B------:R-:W4:Y:S01]  /*0220*/  LDC.64 R20, c[0x0][0x3d0] ;  /* 0x0000f400ff147b82 */ /* 0x000f220000000a00 */
[----:B-1----:R-:W-:Y:S01]  /*0230*/  IADD3 R2, P0, PT, R6, UR6, RZ ;  /* 0x0000000606027c10 */ /* 0x002fe2000ff1e0ff */
[----:B0-----:R-:W-:-:S03]  /*0240*/  IMAD.WIDE R24, R8, 0x4, R24 ;  /* 0x0000000408187825 */ /* 0x001fc600078e0218 */
[----:B------:R-:W-:-:S03]  /*0250*/  IADD3.X R3, PT, PT, R7, UR7, RZ, P0, !PT ;  /* 0x0000000707037c10 */ /* 0x000fc600087fe4ff */
[----:B------:R-:W0:Y:S01]  /*0260*/  LDC.64 R14, c[0x0][0x388] ;  /* 0x0000e200ff0e7b82 */ /* 0x000e220000000a00 */
[----:B------:R-:W1:Y:S01]  /*0270*/  LDCU UR6, c[0x0][0x454] ;  /* 0x00008a80ff0677ac */ /* 0x000e620008000800 */
[----:B--2---:R-:W2:Y:S01]  /*0280*/  LDG.E R35, desc[UR4][R24.64+0x8] ;  /* 0x0000080418237981 */ /* 0x004ea2000c1e1900 */
[----:B---3--:R-:W-:-:S03]  /*0290*/  IMAD.WIDE R22, R8, 0x4, R22 ;  /* 0x0000000408167825 */ /* 0x008fc600078e0216 */
[----:B------:R-:W2:Y:S02]  /*02a0*/  LDG.E R10, desc[UR4][R24.64+-0x4] ;  /* 0xfffffc04180a7981 */ /* 0x000ea4000c1e1900 */
[----:B------:R-:W3:Y:S02]  /*02b0*/  LDC.64 R16, c[0x0][0x390] ;  /* 0x0000e400ff107b82 */ /* 0x000ee40000000a00 */
[----:B------:R-:W5:Y:S01]  /*02c0*/  LDG.E R12, desc[UR4][R22.64] ;  /* 0x00000004160c7981 */ /* 0x000f62000c1e1900 */
[----:B----4-:R-:W-:-:S03]  /*02d0*/  IMAD.WIDE R20, R8, 0x4, R20 ;  /* 0x0000000408147825 */ /* 0x010fc600078e0214 */
[----:B------:R5:W4:Y:S04]  /*02e0*/  LDG.E R34, desc[UR4][R2.64+0x4] ;  /* 0x0000040402227981 */ /* 0x000b28000c1e1900 */
[----:B------:R-:W4:Y:S04]  /*02f0*/  LDG.E R32, desc[UR4][R20.64] ;  /* 0x0000000414207981 */ /* 0x000f28000c1e1900 */
[----:B------:R-:W4:Y:S01]  /*0300*/  LDG.E R33, desc[UR4][R24.64] ;  /* 0x0000000418217981 */ /* 0x000f22000c1e1900 */
[----:B------:R-:W-:-:S05]  /*0310*/  IMAD.IADD R0, R0, 0x1, -R39 ;  /* 0x0000000100007824 */ /* 0x000fca00078e0a27 */
[----:B------:R-:W-:Y:S01]  /*0320*/  LEA R4, R39, R0, 0x1 ;  /* 0x0000000027047211 */ /* 0x000fe200078e08ff */
[----:B0-----:R-:W-:-:S04]  /*0330*/  IMAD.WIDE R18, R8, 0x4, R14 ;  /* 0x0000000408127825 */ /* 0x001fc800078e020e */
[----:B------:R-:W-:Y:S01]  /*0340*/  IMAD R4, R39, -0x3, R4 ;  /* 0xfffffffd27047824 */ /* 0x000fe200078e0204 */
[----:B------:R-:W4:Y:S01]  /*0350*/  LDG.E R5, desc[UR4][R18.64] ;  /* 0x0000000412057981 */ /* 0x000f22000c1e1900 */
[----:B---3--:R-:W-:-:S04]  /*0360*/  IMAD.WIDE R16, R8, 0x4, R16 ;  /* 0x0000000408107825 */ /* 0x008fc800078e0210 */
[C---:B------:R-:W-:Y:S01]  /*0370*/  IMAD.IADD R37, R9.reuse, 0x1, R4 ;  /* 0x0000000109257824 */ /* 0x040fe200078e0204 */
[----:B------:R-:W3:Y:S01]  /*0380*/  LDG.E R13, desc[UR4][R16.64] ;  /* 0x00000004100d7981 */ /* 0x000ee2000c1e1900 */
[----:B------:R-:W-:Y:S02]  /*0390*/  IMAD.IADD R9, R9, 0x1, R0 ;  /* 0x0000000109097824 */ /* 0x000fe400078e0200 */
[----:B------:R-:W-:-:S04]  /*03a0*/  IMAD.WIDE R38, R39, 0x4, R18 ;  /* 0x0000000427267825 */ /* 0x000fc800078e0212 */
[--C-:B------:R-:W-:Y:S01]  /*03b0*/  IMAD.WIDE R36, R37, 0x4, R14.reuse ;  /* 0x0000000425247825 */ /* 0x100fe200078e020e */
[----:B------:R-:W3:Y:S03]  /*03c0*/  LDG.E R4, desc[UR4][R38.64] ;  /* 0x0000000426047981 */ /* 0x000ee6000c1e1900 */
[----:B------:R-:W-:Y:S01]  /*03d0*/  IMAD.WIDE R14, R9, 0x4, R14 ;  /* 0x00000004090e7825 */ /* 0x000fe200078e020e */
[----:B------:R-:W3:Y:S04]  /*03e0*/  LDG.E R11, desc[UR4][R36.64] ;  /* 0x00000004240b7981 */ /* 0x000ee8000c1e1900 */
[----:B------:R4:W3:Y:S01]  /*03f0*/  LDG.E R0, desc[UR4][R14.64] ;  /* 0x000000040e007981 */ /* 0x0008e2000c1e1900 */
[----:B-1----:R-:W0:Y:S01]  /*0400*/  F2F.F64.F32 R28, UR6 ;  /* 0x00000006001c7d10 */ /* 0x002e220008201800 */
[----:B------:R-:W-:-:S07]  /*0410*/  IMAD.MOV.U32 R26, RZ, RZ, 0x1 ;  /* 0x00000001ff1a7424 */ /* 0x000fce00078e00ff */
[----:B0-----:R-:W0:Y:S02]  /*0420*/  MUFU.RCP64H R27, R29 ;  /* 0x0000001d001b7308 */ /* 0x001e240000001800 */
[----:B0-----:R-:W-:-:S08]  /*0430*/  DFMA R30, -R28, R26, 1 ;  /* 0x3ff000001c1e742b */ /* 0x001fd0000000011a */
[----:B------:R-:W-:-:S08]  /*0440*/  DFMA R30, R30, R30, R30 ;  /* 0x0000001e1e1e722b */ /* 0x000fd0000000001e */
[----:B------:R-:W-:Y:S01]  /*0450*/  DFMA R30, R26, R30, R26 ;  /* 0x0000001e1a1e722b */ /* 0x000fe2000000001a */
[----:B------:R-:W-:Y:S01]  /*0460*/  BSSY.RECONVERGENT B0, `(.L_x_0) ;  /* 0x000001e000007945 */ /* 0x000fe20003800200 */
[----:B--2---:R-:W-:Y:S01]  /*0470*/  FADD R10, R35, -R10 ;  /* 0x8000000a230a7221 */ /* 0x004fe20000000000 */
[----:B-----5:R-:W-:Y:S03]  /*0480*/  F2F.F64.F32 R2, R12 ;  /* 0x0000000c00027310 */ /* 0x020fe60000201800 */
[----:B------:R-:W-:-:S05]  /*0490*/  FMUL R10, R10, 0.041666667908430099487 ;  /* 0x3d2aaaab0a0a7820 */ /* 0x000fca0000400000 */
[----:B----4-:R-:W0:Y:S01]  /*04a0*/  F2F.F64.F32 R14, R32 ;  /* 0x00000020000e7310 */ /* 0x010e220000201800 */
[----:B------:R-:W-:-:S04]  /*04b0*/  FADD R33, R34, -R33 ;  /* 0x8000002122217221 */ /* 0x000fc80000000000 */
[----:B------:R-:W-:-:S04]  /*04c0*/  FFMA R10, R33, 1.125, -R10 ;  /* 0x3f900000210a7823 */ /* 0x000fc8000000080a */
[----:B------:R-:W1:Y:S01]  /*04d0*/  F2F.F64.F32 R26, R10 ;  /* 0x0000000a001a7310 */ /* 0x000e620000201800 */
[----:B0-----:R-:W-:Y:S02]  /*04e0*/  DFMA R14, R14, 2, R2 ;  /* 0x400000000e0e782b */ /* 0x001fe40000000002 */
[----:B------:R-:W-:-:S08]  /*04f0*/  DFMA R2, -R28, R30, 1 ;  /* 0x3ff000001c02742b */ /* 0x000fd0000000011e */
[----:B------:R-:W-:Y:S02]  /*0500*/  DFMA R2, R30, R2, R30 ;  /* 0x000000021e02722b */ /* 0x000fe4000000001e */
[----:B-1----:R-:W-:-:S08]  /*0510*/  DMUL R26, R14, R26 ;  /* 0x0000001a0e1a7228 */ /* 0x002fd00000000000 */
[----:B------:R-:W-:-:S08]  /*0520*/  DMUL R14, R26, R2 ;  /* 0x000000021a0e7228 */ /* 0x000fd00000000000 */
[----:B------:R-:W-:-:S08]  /*0530*/  DFMA R30, -R28, R14, R26 ;  /* 0x0000000e1c1e722b */ /* 0x000fd0000000011a */
[----:B------:R-:W-:Y:S01]  /*0540*/  DFMA R2, R2, R30, R14 ;  /* 0x0000001e0202722b */ /* 0x000fe2000000000e */
[----:B------:R-:W-:Y:S01]  /*0550*/  FSETP.GEU.AND P1, PT, |R27|, 6.5827683646048100446e-37, PT ;  /* 0x036000001b00780b */ /* 0x000fe20003f2e200 */
[----:B---3--:R0:W1:Y:S08]  /*0560*/  F2F.F64.F32 R14, R13 ;  /* 0x0000000d000e7310 */ /* 0x0080700000201800 */
[----:B------:R-:W-:-:S05]  /*0570*/  FFMA R30, RZ, R29, R3 ;  /* 0x0000001dff1e7223 */ /* 0x000fca0000000003 */
[----:B------:R-:W-:Y:S01]  /*0580*/  FSETP.GT.AND P0, PT, |R30|, 1.469367938527859385e-39, PT ;  /* 0x001000001e00780b */ /* 0x000fe20003f04200 */
[----:B------:R-:W-:Y:S01]  /*0590*/  FADD R4, R4, -R11 ;  /* 0x8000000b04047221 */ /* 0x000fe20000000000 */
[----:B------:R-:W-:-:S03]  /*05a0*/  FADD R0, R5, -R0 ;  /* 0x8000000005007221 */ /* 0x000fc60000000000 */
[----:B------:R-:W-:-:S04]  /*05b0*/  FMUL R11, R4, 0.041666667908430099487 ;  /* 0x3d2aaaab040b7820 */ /* 0x000fc80000400000 */
[----:B------:R-:W-:-:S04]  /*05c0*/  FFMA R11, R0, 1.125, -R11 ;  /* 0x3f900000000b7823 */ /* 0x000fc8000000080b */
[----:B01----:R-:W-:Y:S05]  /*05d0*/  @P0 BRA P1, `(.L_x_1) ;  /* 0x0000000000180947 */ /* 0x003fea0000800000 */
[----:B------:R-:W-:Y:S01]  /*05e0*/  MOV R38, R26 ;  /* 0x0000001a00267202 */ /* 0x000fe20000000f00 */
[----:B------:R-:W-:Y:S01]  /*05f0*/  IMAD.MOV.U32 R39, RZ, RZ, R27 ;  /* 0x000000ffff277224 */ /* 0x000fe200078e001b */
[----:B------:R-:W-:-:S07]  /*0600*/  MOV R32, 0x620 ;  /* 0x0000062000207802 */ /* 0x000fce0000000f00 */
[----:B------:R-:W-:Y:S05]  /*0610*/  CALL.REL.NOINC `($__internal_0_$__cuda_sm20_div_rn_f64_full) ;  /* 0x0000000800507944 */ /* 0x000fea0003c00000 */
[----:B------:R-:W-:Y:S02]  /*0620*/  IMAD.MOV.U32 R2, RZ, RZ, R4 ;  /* 0x000000ffff027224 */ /* 0x000fe400078e0004 */
[----:B------:R-:W-:-:S07]  /*0630*/  IMAD.MOV.U32 R3, RZ, RZ, R5 ;  /* 0x000000ffff037224 */ /* 0x000fce00078e0005 */
.L_x_1:
[----:B------:R-:W-:Y:S05]  /*0640*/  BSYNC.RECONVERGENT B0 ;  /* 0x0000000000007941 */ /* 0x000fea0003800200 */
.L_x_0:
[----:B------:R-:W0:Y:S01]  /*0650*/  LDC R26, c[0x0][0x458] ;  /* 0x00011600ff1a7b82 */ /* 0x000e220000000800 */
[----:B------:R-:W-:Y:S01]  /*0660*/  FMUL R5, R11, R12 ;  /* 0x0000000c0b057220 */ /* 0x000fe20000400000 */
[----:B------:R-:W-:Y:S01]  /*0670*/  BSSY.RECONVERGENT B0, `(.L_x_2) ;  /* 0x000000d000007945 */ /* 0x000fe20003800200 */
[----:B0-----:R-:W0:Y:S08]  /*0680*/  MUFU.RCP R0, R26 ;  /* 0x0000001a00007308 */ /* 0x001e300000001000 */
[----:B------:R-:W1:Y:S01]  /*0690*/  FCHK P0, R5, R26 ;  /* 0x0000001a05007302 */ /* 0x000e620000000000 */
[----:B0-----:R-:W-:-:S04]  /*06a0*/  FFMA R13, R0, -R26, 1 ;  /* 0x3f800000000d7423 */ /* 0x001fc8000000081a */
[----:B------:R-:W-:-:S04]  /*06b0*/  FFMA R0, R0, R13, R0 ;  /* 0x0000000d00007223 */ /* 0x000fc80000000000 */
[----:B------:R-:W-:-:S04]  /*06c0*/  FFMA R4, R5, R0, RZ ;  /* 0x0000000005047223 */ /* 0x000fc800000000ff */
[----:B------:R-:W-:-:S04]  /*06d0*/  FFMA R13, R4, -R26, R5 ;  /* 0x8000001a040d7223 */ /* 0x000fc80000000005 */
[----:B------:R-:W-:Y:S01]  /*06e0*/  FFMA R0, R0, R13, R4 ;  /* 0x0000000d00007223 */ /* 0x000fe20000000004 */
[----:B-1----:R-:W-:Y:S06]  /*06f0*/  @!P0 BRA `(.L_x_3) ;  /* 0x0000000000108947 */ /* 0x002fec0003800000 */
[----:B------:R-:W0:Y:S01]  /*0700*/  LDCU UR6, c[0x0][0x458] ;  /* 0x00008b00ff0677ac */ /* 0x000e220008000800 */
[----:B------:R-:W-:Y:S02]  /*0710*/  MOV R4, 0x740 ;  /* 0x0000074000047802 */ /* 0x000fe40000000f00 */
[----:B0-----:R-:W-:-:S07]  /*0720*/  MOV R0, UR6 ;  /* 0x0000000600007c02 */ /* 0x001fce0008000f00 */
[----:B------:R-:W-:Y:S05]  /*0730*/  CALL.REL.NOINC `($__internal_1_$__cuda_sm3x_div_rn_noftz_f32_slowpath) ;  /* 0x0000000c00787944 */ /* 0x000fea0003c00000 */
.L_x_3:
[----:B------:R-:W-:Y:S05]  /*0740*/  BSYNC.RECONVERGENT B0 ;  /* 0x0000000000007941 */ /* 0x000fea0003800200 */
.L_x_2:
[----:B------:R-:W0:Y:S01]  /*0750*/  LDC.64 R4, c[0x0][0x450] ;  /* 0x00011400ff047b82 */ /* 0x000e220000000a00 */
[----:B------:R-:W1:Y:S02]  /*0760*/  F2F.F64.F32 R26, R0 ;  /* 0x00000000001a7310 */ /* 0x000e640000201800 */
[----:B-1----:R-:W-:-:S05]  /*0770*/  DADD R26, R26, R2 ;  /* 0x000000001a1a7229 */ /* 0x002fca0000000002 */
[----:B------:R-:W1:Y:S01]  /*0780*/  LDC.64 R2, c[0x0][0x398] ;  /* 0x0000e600ff027b82 */ /* 0x000e620000000a00 */
[----:B0-----:R-:W0:Y:S02]  /*0790*/  F2F.F64.F32 R12, R4 ;  /* 0x00000004000c7310 */ /* 0x001e240000201800 */
[----:B0-----:R-:W-:Y:S01]  /*07a0*/  DFMA R26, -R26, R12, R14 ;  /* 0x0000000c1a1a722b */ /* 0x001fe2000000010e */
[----:B-1----:R-:W-:-:S09]  /*07b0*/  IMAD.WIDE R2, R8, 0x4, R2 ;  /* 0x0000000408027825 */ /* 0x002fd200078e0202 */
[----:B------:R-:W0:Y:S02]  /*07c0*/  F2F.F32.F64 R27, R26 ;  /* 0x0000001a001b7310 */ /* 0x000e240000301000 */
[----:B0-----:R0:W-:Y:S04]  /*07d0*/  STG.E desc[UR4][R16.64], R27 ;  /* 0x0000001b10007986 */ /* 0x0011e8000c101904 */
[----:B------:R-:W2:Y:S04]  /*07e0*/  LDG.E R23, desc[UR4][R22.64] ;  /* 0x0000000416177981 */ /* 0x000ea8000c1e1900 */
[----:B------:R-:W3:Y:S01]  /*07f0*/  LDG.E R14, desc[UR4][R2.64] ;  /* 0x00000004020e7981 */ /* 0x000ee2000c1e1900 */
[----:B------:R-:W1:Y:S01]  /*0800*/  MUFU.RCP R28, R5 ;  /* 0x00000005001c7308 */ /* 0x000e620000001000 */
[----:B------:R-:W-:Y:S01]  /*0810*/  BSSY.RECONVERGENT B0, `(.L_x_4) ;  /* 0x0000010000007945 */ /* 0x000fe20003800200 */
[----:B-1----:R-:W-:-:S04]  /*0820*/  FFMA R29, R28, -R5, 1 ;  /* 0x3f8000001c1d7423 */ /* 0x002fc80000000805 */
[----:B------:R-:W-:Y:S01]  /*0830*/  FFMA R29, R28, R29, R28 ;  /* 0x0000001d1c1d7223 */ /* 0x000fe2000000001c */
[----:B--2---:R-:W-:-:S04]  /*0840*/  FMUL R10, R10, R23 ;  /* 0x000000170a0a7220 */ /* 0x004fc80000400000 */
[----:B------:R-:W1:Y:S01]  /*0850*/  FCHK P0, R10, R5 ;  /* 0x000000050a007302 */ /* 0x000e620000000000 */
[----:B------:R-:W-:-:S07]  /*0860*/  FFMA R0, R10, R29, RZ ;  /* 0x0000001d0a007223 */ /* 0x000fce00000000ff */
[----:B---3--:R-:W2:Y:S01]  /*0870*/  F2F.F64.F32 R14, R14 ;  /* 0x0000000e000e7310 */ /* 0x008ea20000201800 */
[----:B------:R-:W-:-:S04]  /*0880*/  FFMA R4, R0, -R5, R10 ;  /* 0x8000000500047223 */ /* 0x000fc8000000000a */
[----:B0-----:R-:W-:Y:S01]  /*0890*/  FFMA R16, R29, R4, R0 ;  /* 0x000000041d107223 */ /* 0x001fe20000000000 */
[----:B-1----:R-:W-:Y:S06]  /*08a0*/  @!P0 BRA `(.L_x_5) ;  /* 0x0000000000188947 */ /* 0x002fec0003800000 */
[----:B------:R-:W0:Y:S01]  /*08b0*/  LDCU UR6, c[0x0][0x454] ;  /* 0x00008a80ff0677ac */ /* 0x000e220008000800 */
[----:B------:R-:W-:Y:S01]  /*08c0*/  IMAD.MOV.U32 R5, RZ, RZ, R10 ;  /* 0x000000ffff057224 */ /* 0x000fe200078e000a */
[----:B------:R-:W-:Y:S01]  /*08d0*/  MOV R4, 0x900 ;  /* 0x0000090000047802 */ /* 0x000fe20000000f00 */
[----:B0-----:R-:W-:-:S07]  /*08e0*/  IMAD.U32 R0, RZ, RZ, UR6 ;  /* 0x00000006ff007e24 */ /* 0x001fce000f8e00ff */
[----:B--2---:R-:W-:Y:S05]  /*08f0*/  CALL.REL.NOINC `($__internal_1_$__cuda_sm3x_div_rn_noftz_f32_slowpath) ;  /* 0x0000000c00087944 */ /* 0x004fea0003c00000 */
[----:B------:R-:W-:-:S07]  /*0900*/  IMAD.MOV.U32 R16, RZ, RZ, R0 ;  /* 0x000000ffff107224 */ /* 0x000fce00078e0000 */
.L_x_5:
[----:B------:R-:W-:Y:S05]  /*0910*/  BSYNC.RECONVERGENT B0 ;  /* 0x0000000000007941 */ /* 0x000fea0003800200 */
.L_x_4:
[----:B------:R0:W3:Y:S01]  /*0920*/  LDG.E R0, desc[UR4][R20.64] ;  /* 0x0000000414007981 */ /* 0x0000e2000c1e1900 */
[----:B------:R-:W1:Y:S01]  /*0930*/  LDCU UR6, c[0x0][0x458] ;  /* 0x00008b00ff0677ac */ /* 0x000e620008000800 */
[----:B------:R-:W-:Y:S01]  /*0940*/  MOV R26, 0x1 ;  /* 0x00000001001a7802 */ /* 0x000fe20000000f00 */
[----:B------:R-:W-:Y:S01]  /*0950*/  F2F.F64.F32 R4, R23 ;  /* 0x0000001700047310 */ /* 0x000fe20000201800 */
[----:B------:R-:W-:Y:S07]  /*0960*/  BSSY.RECONVERGENT B0, `(.L_x_6) ;  /* 0x0000016000007945 */ /* 0x000fee0003800200 */
[----:B------:R-:W-:Y:S08]  /*0970*/  F2F.F64.F32 R38, R11 ;  /* 0x0000000b00267310 */ /* 0x000ff00000201800 */
[----:B-1----:R-:W1:Y:S08]  /*0980*/  F2F.F64.F32 R28, UR6 ;  /* 0x00000006001c7d10 */ /* 0x002e700008201800 */
[----:B------:R-:W-:Y:S08]  /*0990*/  F2F.F64.F32 R16, R16 ;  /* 0x0000001000107310 */ /* 0x000ff00000201800 */
[----:B-1----:R-:W1:Y:S02]  /*09a0*/  MUFU.RCP64H R27, R29 ;  /* 0x0000001d001b7308 */ /* 0x002e640000001800 */
[----:B-1----:R-:W-:-:S08]  /*09b0*/  DFMA R30, -R28, R26, 1 ;  /* 0x3ff000001c1e742b */ /* 0x002fd0000000011a */
[----:B------:R-:W-:-:S08]  /*09c0*/  DFMA R32, R30, R30, R30 ;  /* 0x0000001e1e20722b */ /* 0x000fd0000000001e */
[----:B------:R-:W-:-:S08]  /*09d0*/  DFMA R26, R26, R32, R26 ;  /* 0x000000201a1a722b */ /* 0x000fd0000000001a */
[----:B0-----:R-:W-:-:S08]  /*09e0*/  DFMA R20, -R28, R26, 1 ;  /* 0x3ff000001c14742b */ /* 0x001fd0000000011a */
[----:B------:R-:W-:Y:S01]  /*09f0*/  DFMA R20, R26, R20, R26 ;  /* 0x000000141a14722b */ /* 0x000fe2000000001a */
[----:B---3--:R-:W0:Y:S02]  /*0a00*/  F2F.F64.F32 R30, R0 ;  /* 0x00000000001e7310 */ /* 0x008e240000201800 */
[----:B0-----:R-:W-:-:S08]  /*0a10*/  DFMA R4, R30, 2, R4 ;  /* 0x400000001e04782b */ /* 0x001fd00000000004 */
[----:B------:R-:W-:-:S08]  /*0a20*/  DMUL R38, R4, R38 ;  /* 0x0000002604267228 */ /* 0x000fd00000000000 */
[----:B------:R-:W-:Y:S02]  /*0a30*/  DMUL R4, R38, R20 ;  /* 0x0000001426047228 */ /* 0x000fe40000000000 */
[----:B------:R-:W-:-:S06]  /*0a40*/  FSETP.GEU.AND P1, PT, |R39|, 6.5827683646048100446e-37, PT ;  /* 0x036000002700780b */ /* 0x000fcc0003f2e200 */
[----:B------:R-:W-:-:S08]  /*0a50*/  DFMA R26, -R28, R4, R38 ;  /* 0x000000041c1a722b */ /* 0x000fd00000000126 */
[----:B------:R-:W-:-:S10]  /*0a60*/  DFMA R4, R20, R26, R4 ;  /* 0x0000001a1404722b */ /* 0x000fd40000000004 */
[----:B------:R-:W-:-:S05]  /*0a70*/  FFMA R10, RZ, R29, R5 ;  /* 0x0000001dff0a7223 */ /* 0x000fca0000000005 */
[----:B------:R-:W-:-:S13]  /*0a80*/  FSETP.GT.AND P0, PT, |R10|, 1.469367938527859385e-39, PT ;  /* 0x001000000a00780b */ /* 0x000fda0003f04200 */
[----:B------:R-:W-:Y:S05]  /*0a90*/  @P0 BRA P1, `(.L_x_7) ;  /* 0x0000000000080947 */ /* 0x000fea0000800000 */
[----:B------:R-:W-:-:S07]  /*0aa0*/  MOV R32, 0xac0 ;  /* 0x00000ac000207802 */ /* 0x000fce0000000f00 */
[----:B--2---:R-:W-:Y:S05]  /*0ab0*/  CALL.REL.NOINC `($__internal_0_$__cuda_sm20_div_rn_f64_full) ;  /* 0x0000000400287944 */ /* 0x004fea0003c00000 */
.L_x_7:
[----:B------:R-:W-:Y:S05]  /*0ac0*/  BSYNC.RECONVERGENT B0 ;  /* 0x0000000000007941 */ /* 0x000fea0003800200 */
.L_x_6:
[----:B------:R-:W-:Y:S01]  /*0ad0*/  DADD R16, R16, R4 ;  /* 0x0000000010107229 */ /* 0x000fe20000000004 */
[----:B------:R-:W0:Y:S01]  /*0ae0*/  LDCU.64 UR6, c[0x0][0x388] ;  /* 0x00007100ff0677ac */ /* 0x000e220008000a00 */
[----:B------:R-:W1:Y:S06]  /*0af0*/  LDC R29, c[0x0][0x448] ;  /* 0x00011200ff1d7b82 */ /* 0x000e6c0000000800 */
[----:B--2---:R-:W-:Y:S02]  /*0b00*/  DFMA R14, R12, -R16, R14 ;  /* 0x800000100c0e722b */ /* 0x004fe4000000000e */
[----:B------:R-:W2:Y:S04]  /*0b10*/  LDC.64 R10, c[0x0][0x380] ;  /* 0x0000e000ff0a7b82 */ /* 0x000ea80000000a00 */
[----:B------:R-:W3:Y:S04]  /*0b20*/  F2F.F32.F64 R21, R14 ;  /* 0x0000000e00157310 */ /* 0x000ee80000301000 */
[----:B------:R-:W4:Y:S01]  /*0b30*/  LDC.64 R4, c[0x0][0x3a0] ;  /* 0x0000e800ff047b82 */ /* 0x000f220000000a00 */
[----:B0-----:R-:W-:-:S04]  /*0b40*/  IADD3 R16, P0, PT, R6, UR6, RZ ;  /* 0x0000000606107c10 */ /* 0x001fc8000ff1e0ff */
[----:B------:R-:W-:-:S03]  /*0b50*/  IADD3.X R17, PT, PT, R7, UR7, RZ, P0, !PT ;  /* 0x0000000707117c10 */ /* 0x000fc600087fe4ff */
[----:B------:R-:W0:Y:S01]  /*0b60*/  LDC.64 R6, c[0x0][0x3d8] ;  /* 0x0000f600ff067b82 */ /* 0x000e220000000a00 */
[----:B---3--:R3:W-:Y:S04]  /*0b70*/  STG.E desc[UR4][R2.64], R21 ;  /* 0x0000001502007986 */ /* 0x0087e8000c101904 */
[----:B------:R0:W3:Y:S01]  /*0b80*/  LDG.E R20, desc[UR4][R16.64+0x4] ;  /* 0x0000040410147981 */ /* 0x0000e2000c1e1900 */
[----:B-1----:R-:W-:-:S03]  /*0b90*/  IMAD.WIDE R12, R29, 0x4, R24 ;  /* 0x000000041d0c7825 */ /* 0x002fc600078e0218 */
[----:B------:R-:W3:Y:S04]  /*0ba0*/  LDG.E R27, desc[UR4][R18.64+-0x8] ;  /* 0xfffff804121b7981 */ /* 0x000ee8000c1e1900 */
[----:B------:R-:W3:Y:S04]  /*0bb0*/  LDG.E R0, desc[UR4][R18.64] ;  /* 0x0000000412007981 */ /* 0x000ee8000c1e1900 */
[----:B------:R1:W3:Y:S01]  /*0bc0*/  LDG.E R23, desc[UR4][R18.64+-0x4] ;  /* 0xfffffc0412177981 */ /* 0x0002e2000c1e1900 */
[----:B------:R-:W-:-:S03]  /*0bd0*/  IMAD.WIDE R14, R29, 0x4, R12 ;  /* 0x000000041d0e7825 */ /* 0x000fc600078e020c */
[----:B------:R-:W3:Y:S01]  /*0be0*/  LDG.E R25, desc[UR4][R24.64] ;  /* 0x0000000418197981 */ /* 0x000ee2000c1e1900 */
[----:B--2---:R-:W-:-:S03]  /*0bf0*/  IMAD.WIDE R10, R9, 0x4, R10 ;  /* 0x00000004090a7825 */ /* 0x004fc600078e020a */
[----:B------:R-:W2:Y:S01]  /*0c00*/  LDG.E R14, desc[UR4][R14.64] ;  /* 0x000000040e0e7981 */ /* 0x000ea2000c1e1900 */
[C---:B0-----:R-:W-:Y:S01]  /*0c10*/  IMAD.WIDE R16, R8.reuse, 0x4, R6 ;  /* 0x0000000408107825 */ /* 0x041fe200078e0206 */
[----:B-1----:R-:W0:Y:S02]  /*0c20*/  LDC R18, c[0x0][0x454] ;  /* 0x00011500ff127b82 */ /* 0x002e240000000800 */
[----:B------:R-:W2:Y:S01]  /*0c30*/  LDG.E R11, desc[UR4][R10.64] ;  /* 0x000000040a0b7981 */ /* 0x000ea2000c1e1900 */
[----:B----4-:R-:W-:-:S03]  /*0c40*/  IMAD.WIDE R8, R8, 0x4, R4 ;  /* 0x0000000408087825 */ /* 0x010fc600078e0204 */
[----:B------:R-:W4:Y:S04]  /*0c50*/  LDG.E R12, desc[UR4][R12.64] ;  /* 0x000000040c0c7981 */ /* 0x000f28000c1e1900 */
[----:B---3--:R1:W5:Y:S04]  /*0c60*/  LDG.E R3, desc[UR4][R16.64] ;  /* 0x0000000410037981 */ /* 0x008368000c1e1900 */
[----:B------:R1:W5:Y:S01]  /*0c70*/  LDG.E R2, desc[UR4][R8.64] ;  /* 0x0000000408027981 */ /* 0x000362000c1e1900 */
[----:B0-----:R-:W0:Y:S01]  /*0c80*/  MUFU.RCP R7, R18 ;  /* 0x0000001200077308 */ /* 0x001e220000001000 */
[----:B------:R-:W-:Y:S01]  /*0c90*/  BSSY.RECONVERGENT B0, `(.L_x_8) ;  /* 0x0000015000007945 */ /* 0x000fe20003800200 */
[----:B0-----:R-:W-:-:S04]  /*0ca0*/  FFMA R6, R7, -R18, 1 ;  /* 0x3f80000007067423 */ /* 0x001fc80000000812 */
[----:B------:R-:W-:Y:S01]  /*0cb0*/  FFMA R6, R7, R6, R7 ;  /* 0x0000000607067223 */ /* 0x000fe20000000007 */
[----:B------:R-:W-:-:S04]  /*0cc0*/  FADD R20, R20, -R27 ;  /* 0x8000001b14147221 */ /* 0x000fc80000000000 */
[----:B------:R-:W-:Y:S01]  /*0cd0*/  FMUL R5, R20, 0.041666667908430099487 ;  /* 0x3d2aaaab14057820 */ /* 0x000fe20000400000 */
[----:B------:R-:W-:-:S04]  /*0ce0*/  FADD R0, R0, -R23 ;  /* 0x8000001700007221 */ /* 0x000fc80000000000 */
[----:B------:R-:W-:-:S04]  /*0cf0*/  FFMA R5, R0, 1.125, -R5 ;  /* 0x3f90000000057823 */ /* 0x000fc80000000805 */
[----:B------:R-:W0:Y:S01]  /*0d00*/  FCHK P0, R5, R18 ;  /* 0x0000001205007302 */ /* 0x000e220000000000 */
[----:B------:R-:W-:Y:S01]  /*0d10*/  FFMA R4, R6, R5, RZ ;  /* 0x0000000506047223 */ /* 0x000fe200000000ff */
[----:B--2---:R-:W-:-:S04]  /*0d20*/  FADD R11, R14, -R11 ;  /* 0x8000000b0e0b7221 */ /* 0x004fc80000000000 */
[----:B------:R-:W-:Y:S01]  /*0d30*/  FMUL R0, R11, 0.041666667908430099487 ;  /* 0x3d2aaaab0b007820 */ /* 0x000fe20000400000 */
[----:B----4-:R-:W-:Y:S01]  /*0d40*/  FADD R7, R12, -R25 ;  /* 0x800000190c077221 */ /* 0x010fe20000000000 */
[----:B------:R-:W-:-:S03]  /*0d50*/  FFMA R11, R4, -R18, R5 ;  /* 0x80000012040b7223 */ /* 0x000fc60000000005 */
[----:B------:R-:W-:Y:S01]  /*0d60*/  FFMA R7, R7, 1.125, -R0 ;  /* 0x3f90000007077823 */ /* 0x000fe20000000800 */
[----:B------:R-:W-:Y:S01]  /*0d70*/  FFMA R6, R6, R11, R4 ;  /* 0x0000000b06067223 */ /* 0x000fe20000000004 */
[----:B01----:R-:W-:Y:S06]  /*0d80*/  @!P0 BRA `(.L_x_9) ;  /* 0x0000000000148947 */ /* 0x003fec0003800000 */
[----:B------:R-:W0:Y:S01]  /*0d90*/  LDCU UR6, c[0x0][0x454] ;  /* 0x00008a80ff0677ac */ /* 0x000e220008000800 */
[----:B------:R-:W-:Y:S01]  /*0da0*/  MOV R4, 0xdd0 ;  /* 0x00000dd000047802 */ /* 0x000fe20000000f00 */
[----:B0-----:R-:W-:-:S07]  /*0db0*/  IMAD.U32 R0, RZ, RZ, UR6 ;  /* 0x00000006ff007e24 */ /* 0x001fce000f8e00ff */
[----:B-----5:R-:W-:Y:S05]  /*0dc0*/  CALL.REL.NOINC `($__internal_1_$__cuda_sm3x_div_rn_noftz_f32_slowpath) ;  /* 0x0000000400d47944 */ /* 0x020fea0003c00000 */
[----:B------:R-:W-:-:S07]  /*0dd0*/  IMAD.MOV.U32 R6, RZ, RZ, R0 ;  /* 0x000000ffff067224 */ /* 0x000fce00078e0000 */
.L_x_9:
[----:B------:R-:W-:Y:S05]  /*0de0*/  BSYNC.RECONVERGENT B0 ;  /* 0x0000000000007941 */ /* 0x000fea0003800200 */
.L_x_8:
[----:B------:R-:W0:Y:S01]  /*0df0*/  LDC R10, c[0x0][0x458] ;  /* 0x00011600ff0a7b82 */ /* 0x000e220000000800 */
        /* <DEDUP_REMOVED lines=10> */
[----:B------:R-:W-:Y:S01]  /*0ea0*/  IMAD.MOV.U32 R5, RZ, RZ, R7 ;  /* 0x000000ffff057224 */ /* 0x000fe200078e0007 */
[----:B------:R-:W-:Y:S02]  /*0eb0*/  MOV R4, 0xee0 ;  /* 0x00000ee000047802 */ /* 0x000fe40000000f00 */
[----:B0-----:R-:W-:-:S07]  /*0ec0*/  MOV R0, UR6 ;  /* 0x0000000600007c02 */ /* 0x001fce0008000f00 */
[----:B-----5:R-:W-:Y:S05]  /*0ed0*/  CALL.REL.NOINC `($__internal_1_$__cuda_sm3x_div_rn_noftz_f32_slowpath) ;  /* 0x0000000400907944 */ /* 0x020fea0003c00000 */
[----:B------:R-:W-:-:S07]  /*0ee0*/  IMAD.MOV.U32 R5, RZ, RZ, R0 ;  /* 0x000000ffff057224 */ /* 0x000fce00078e0000 */
.L_x_11:
[----:B------:R-:W-:Y:S05]  /*0ef0*/  BSYNC.RECONVERGENT B0 ;  /* 0x0000000000007941 */ /* 0x000fea0003800200 */
.L_x_10:
[----:B------:R-:W0:Y:S01]  /*0f00*/  LDCU UR6, c[0x0][0x450] ;  /* 0x00008a00ff0677ac */ /* 0x000e220008000800 */
[----:B------:R-:W-:-:S04]  /*0f10*/  FADD R6, R5, R6 ;  /* 0x0000000605067221 */ /* 0x000fc80000000000 */
[----:B-----5:R-:W-:-:S04]  /*0f20*/  FMUL R3, R3, R6 ;  /* 0x0000000603037220 */ /* 0x020fc80000400000 */
[----:B0-----:R-:W-:-:S05]  /*0f30*/  FFMA R3, -R3, UR6, R2 ;  /* 0x0000000603037c23 */ /* 0x001fca0008000102 */
[----:B------:R-:W-:Y:S01]  /*0f40*/  STG.E desc[UR4][R8.64], R3 ;  /* 0x0000000308007986 */ /* 0x000fe2000c101904 */
[----:B------:R-:W-:Y:S05]  /*0f50*/  EXIT ;  /* 0x000000000000794d */ /* 0x000fea0003800000 */
        .weak           $__internal_0_$__cuda_sm20_div_rn_f64_full
        .type           $__internal_0_$__cuda_sm20_div_rn_f64_full,@function
        .size           $__internal_0_$__cuda_sm20_div_rn_f64_full,($__internal_1_$__cuda_sm3x_div_rn_noftz_f32_slowpath - $__internal_0_$__cuda_sm20_div_rn_f64_full)
$__internal_0_$__cuda_sm20_div_rn_f64_full:
[----:B------:R-:W-:Y:S01]  /*0f60*/  FSETP.GEU.AND P2, PT, |R39|, 1.469367938527859385e-39, PT ;  /* 0x001000002700780b */ /* 0x000fe20003f4e200 */
[----:B------:R-:W-:Y:S01]  /*0f70*/  IMAD.MOV.U32 R30, RZ, RZ, 0x1ca00000 ;  /* 0x1ca00000ff1e7424 */ /* 0x000fe200078e00ff */
[C---:B------:R-:W-:Y:S01]  /*0f80*/  FSETP.GEU.AND P0, PT, |R29|.reuse, 1.469367938527859385e-39, PT ;  /* 0x001000001d00780b */ /* 0x040fe20003f0e200 */
[----:B------:R-:W-:Y:S01]  /*0f90*/  IMAD.MOV.U32 R34, RZ, RZ, 0x1 ;  /* 0x00000001ff227424 */ /* 0x000fe200078e00ff */
[----:B------:R-:W-:Y:S01]  /*0fa0*/  LOP3.LUT R36, R29, 0x800fffff, RZ, 0xc0, !PT ;  /* 0x800fffff1d247812 */ /* 0x000fe200078ec0ff */
[----:B------:R-:W-:Y:S01]  /*0fb0*/  BSSY.RECONVERGENT B1, `(.L_x_12) ;  /* 0x0000052000017945 */ /* 0x000fe20003800200 */
[----:B------:R-:W-:Y:S02]  /*0fc0*/  LOP3.LUT R31, R39, 0x7ff00000, RZ, 0xc0, !PT ;  /* 0x7ff00000271f7812 */ /* 0x000fe400078ec0ff */
[----:B------:R-:W-:Y:S01]  /*0fd0*/  LOP3.LUT R37, R36, 0x3ff00000, RZ, 0xfc, !PT ;  /* 0x3ff0000024257812 */ /* 0x000fe200078efcff */
[----:B------:R-:W-:Y:S01]  /*0fe0*/  IMAD.MOV.U32 R36, RZ, RZ, R28 ;  /* 0x000000ffff247224 */ /* 0x000fe200078e001c */
[----:B------:R-:W-:-:S02]  /*0ff0*/  LOP3.LUT R33, R29, 0x7ff00000, RZ, 0xc0, !PT ;  /* 0x7ff000001d217812 */ /* 0x000fc400078ec0ff */
[----:B------:R-:W-:Y:S01]  /*1000*/  MOV R26, R38 ;  /* 0x00000026001a7202 */ /* 0x000fe20000000f00 */
[----:B------:R-:W-:Y:S01]  /*1010*/  @!P2 IMAD.MOV.U32 R4, RZ, RZ, RZ ;  /* 0x000000ffff04a224 */ /* 0x000fe200078e00ff */
[----:B------:R-:W-:Y:S01]  /*1020*/  @!P2 LOP3.LUT R0, R29, 0x7ff00000, RZ, 0xc0, !PT ;  /* 0x7ff000001d00a812 */ /* 0x000fe200078ec0ff */
[----:B------:R-:W-:Y:S01]  /*1030*/  @!P0 DMUL R36, R28, 8.98846567431157953865e+307 ;  /* 0x7fe000001c248828 */ /* 0x000fe20000000000 */
[C---:B------:R-:W-:Y:S02]  /*1040*/  ISETP.GE.U32.AND P1, PT, R31.reuse, R33, PT ;  /* 0x000000211f00720c */ /* 0x040fe40003f26070 */
[----:B------:R-:W-:Y:S02]  /*1050*/  @!P2 ISETP.GE.U32.AND P3, PT, R31, R0, PT ;  /* 0x000000001f00a20c */ /* 0x000fe40003f66070 */
[C---:B------:R-:W-:Y:S01]  /*1060*/  SEL R27, R30.reuse, 0x63400000, !P1 ;  /* 0x634000001e1b7807 */ /* 0x040fe20004800000 */
[----:B------:R-:W0:Y:S01]  /*1070*/  MUFU.RCP64H R35, R37 ;  /* 0x0000002500237308 */ /* 0x000e220000001800 */
[----:B------:R-:W-:-:S02]  /*1080*/  @!P2 SEL R5, R30, 0x63400000, !P3 ;  /* 0x634000001e05a807 */ /* 0x000fc40005800000 */
[--C-:B------:R-:W-:Y:S02]  /*1090*/  LOP3.LUT R27, R27, 0x800fffff, R39.reuse, 0xf8, !PT ;  /* 0x800fffff1b1b7812 */ /* 0x100fe400078ef827 */
[----:B------:R-:W-:Y:S02]  /*10a0*/  @!P2 LOP3.LUT R0, R5, 0x80000000, R39, 0xf8, !PT ;  /* 0x800000000500a812 */ /* 0x000fe400078ef827 */
[----:B------:R-:W-:Y:S02]  /*10b0*/  @!P0 LOP3.LUT R33, R37, 0x7ff00000, RZ, 0xc0, !PT ;  /* 0x7ff0000025218812 */ /* 0x000fe400078ec0ff */
[----:B------:R-:W-:Y:S01]  /*10c0*/  @!P2 LOP3.LUT R5, R0, 0x100000, RZ, 0xfc, !PT ;  /* 0x001000000005a812 */ /* 0x000fe200078efcff */
[----:B------:R-:W-:-:S05]  /*10d0*/  IMAD.MOV.U32 R0, RZ, RZ, R31 ;  /* 0x000000ffff007224 */ /* 0x000fca00078e001f */
[----:B------:R-:W-:Y:S02]  /*10e0*/  @!P2 DFMA R26, R26, 2, -R4 ;  /* 0x400000001a1aa82b */ /* 0x000fe40000000804 */
[----:B0-----:R-:W-:-:S08]  /*10f0*/  DFMA R4, R34, -R36, 1 ;  /* 0x3ff000002204742b */ /* 0x001fd00000000824 */
[----:B------:R-:W-:Y:S01]  /*1100*/  DFMA R4, R4, R4, R4 ;  /* 0x000000040404722b */ /* 0x000fe20000000004 */
[----:B------:R-:W-:-:S07]  /*1110*/  @!P2 LOP3.LUT R0, R27, 0x7ff00000, RZ, 0xc0, !PT ;  /* 0x7ff000001b00a812 */ /* 0x000fce00078ec0ff */
[----:B------:R-:W-:-:S08]  /*1120*/  DFMA R34, R34, R4, R34 ;  /* 0x000000042222722b */ /* 0x000fd00000000022 */
[----:B------:R-:W-:-:S08]  /*1130*/  DFMA R40, R34, -R36, 1 ;  /* 0x3ff000002228742b */ /* 0x000fd00000000824 */
[----:B------:R-:W-:-:S08]  /*1140*/  DFMA R40, R34, R40, R34 ;  /* 0x000000282228722b */ /* 0x000fd00000000022 */
[----:B------:R-:W-:-:S08]  /*1150*/  DMUL R34, R40, R26 ;  /* 0x0000001a28227228 */ /* 0x000fd00000000000 */
[----:B------:R-:W-:-:S08]  /*1160*/  DFMA R4, R34, -R36, R26 ;  /* 0x800000242204722b */ /* 0x000fd0000000001a */
[----:B------:R-:W-:Y:S01]  /*1170*/  DFMA R4, R40, R4, R34 ;  /* 0x000000042804722b */ /* 0x000fe20000000022 */
[----:B------:R-:W-:-:S04]  /*1180*/  IADD3 R34, PT, PT, R0, -0x1, RZ ;  /* 0xffffffff00227810 */ /* 0x000fc80007ffe0ff */
[----:B------:R-:W-:Y:S01]  /*1190*/  ISETP.GT.U32.AND P0, PT, R34, 0x7feffffe, PT ;  /* 0x7feffffe2200780c */ /* 0x000fe20003f04070 */
[----:B------:R-:W-:-:S05]  /*11a0*/  VIADD R34, R33, 0xffffffff ;  /* 0xffffffff21227836 */ /* 0x000fca0000000000 */
[----:B------:R-:W-:-:S13]  /*11b0*/  ISETP.GT.U32.OR P0, PT, R34, 0x7feffffe, P0 ;  /* 0x7feffffe2200780c */ /* 0x000fda0000704470 */
[----:B------:R-:W-:Y:S05]  /*11c0*/  @P0 BRA `(.L_x_13) ;  /* 0x00000000006c0947 */ /* 0x000fea0003800000 */
[----:B------:R-:W-:Y:S02]  /*11d0*/  LOP3.LUT R0, R29, 0x7ff00000, RZ, 0xc0, !PT ;  /* 0x7ff000001d007812 */ /* 0x000fe400078ec0ff */
[----:B------:R-:W-:Y:S02]  /*11e0*/  MOV R38, RZ ;  /* 0x000000ff00267202 */ /* 0x000fe40000000f00 */
[CC--:B------:R-:W-:Y:S02]  /*11f0*/  VIADDMNMX R33, R31.reuse, -R0.reuse, 0xb9600000, !PT ;  /* 0xb96000001f217446 */ /* 0x0c0fe40007800900 */
[----:B------:R-:W-:Y:S02]  /*1200*/  ISETP.GE.U32.AND P0, PT, R31, R0, PT ;  /* 0x000000001f00720c */ /* 0x000fe40003f06070 */
[----:B------:R-:W-:Y:S02]  /*1210*/  VIMNMX R33, PT, PT, R33, 0x46a00000, PT ;  /* 0x46a0000021217848 */ /* 0x000fe40003fe0100 */
[----:B------:R-:W-:-:S05]  /*1220*/  SEL R30, R30, 0x63400000, !P0 ;  /* 0x634000001e1e7807 */ /* 0x000fca0004000000 */
[----:B------:R-:W-:-:S04]  /*1230*/  IMAD.IADD R30, R33, 0x1, -R30 ;  /* 0x00000001211e7824 */ /* 0x000fc800078e0a1e */
[----:B------:R-:W-:-:S06]  /*1240*/  VIADD R39, R30, 0x7fe00000 ;  /* 0x7fe000001e277836 */ /* 0x000fcc0000000000 */
[----:B------:R-:W-:-:S10]  /*1250*/  DMUL R34, R4, R38 ;  /* 0x0000002604227228 */ /* 0x000fd40000000000 */
[----:B------:R-:W-:-:S13]  /*1260*/  FSETP.GTU.AND P0, PT, |R35|, 1.469367938527859385e-39, PT ;  /* 0x001000002300780b */ /* 0x000fda0003f0c200 */
[----:B------:R-:W-:Y:S05]  /*1270*/  @P0 BRA `(.L_x_14) ;  /* 0x0000000000940947 */ /* 0x000fea0003800000 */
[----:B------:R-:W-:Y:S01]  /*1280*/  DFMA R26, R4, -R36, R26 ;  /* 0x80000024041a722b */ /* 0x000fe2000000001a */
[----:B------:R-:W-:-:S09]  /*1290*/  IMAD.MOV.U32 R38, RZ, RZ, RZ ;  /* 0x000000ffff267224 */ /* 0x000fd200078e00ff */
[C---:B------:R-:W-:Y:S02]  /*12a0*/  FSETP.NEU.AND P0, PT, R27.reuse, RZ, PT ;  /* 0x000000ff1b00720b */ /* 0x040fe40003f0d000 */
[----:B------:R-:W-:-:S04]  /*12b0*/  LOP3.LUT R29, R27, 0x80000000, R29, 0x48, !PT ;  /* 0x800000001b1d7812 */ /* 0x000fc800078e481d */
[----:B------:R-:W-:-:S07]  /*12c0*/  LOP3.LUT R39, R29, R39, RZ, 0xfc, !PT ;  /* 0x000000271d277212 */ /* 0x000fce00078efcff */
[----:B------:R-:W-:Y:S05]  /*12d0*/  @!P0 BRA `(.L_x_14) ;  /* 0x00000000007c8947 */ /* 0x000fea0003800000 */
[----:B------:R-:W-:Y:S02]  /*12e0*/  IMAD.MOV R27, RZ, RZ, -R30 ;  /* 0x000000ffff1b7224 */ /* 0x000fe400078e0a1e */
[----:B------:R-:W-:-:S06]  /*12f0*/  IMAD.MOV.U32 R26, RZ, RZ, RZ ;  /* 0x000000ffff1a7224 */ /* 0x000fcc00078e00ff */
[----:B------:R-:W-:Y:S02]  /*1300*/  DFMA R26, R34, -R26, R4 ;  /* 0x8000001a221a722b */ /* 0x000fe40000000004 */
[----:B------:R-:W-:-:S04]  /*1310*/  DMUL.RP R4, R4, R38 ;  /* 0x0000002604047228 */ /* 0x000fc80000008000 */
[----:B------:R-:W-:-:S04]  /*1320*/  IADD3 R26, PT, PT, -R30, -0x43300000, RZ ;  /* 0xbcd000001e1a7810 */ /* 0x000fc80007ffe1ff */
[----:B------:R-:W-:Y:S02]  /*1330*/  FSETP.NEU.AND P0, PT, |R27|, R26, PT ;  /* 0x0000001a1b00720b */ /* 0x000fe40003f0d200 */
[----:B------:R-:W-:Y:S02]  /*1340*/  LOP3.LUT R29, R5, R29, RZ, 0x3c, !PT ;  /* 0x0000001d051d7212 */ /* 0x000fe400078e3cff */
[----:B------:R-:W-:Y:S02]  /*1350*/  FSEL R34, R4, R34, !P0 ;  /* 0x0000002204227208 */ /* 0x000fe40004000000 */
[----:B------:R-:W-:Y:S01]  /*1360*/  FSEL R35, R29, R35, !P0 ;  /* 0x000000231d237208 */ /* 0x000fe20004000000 */
[----:B------:R-:W-:Y:S06]  /*1370*/  BRA `(.L_x_14) ;  /* 0x0000000000547947 */ /* 0x000fec0003800000 */
.L_x_13:
[----:B------:R-:W-:-:S14]  /*1380*/  DSETP.NAN.AND P0, PT, R38, R38, PT ;  /* 0x000000262600722a */ /* 0x000fdc0003f08000 */
[----:B------:R-:W-:Y:S05]  /*1390*/  @P0 BRA `(.L_x_15) ;  /* 0x0000000000440947 */ /* 0x000fea0003800000 */
[----:B------:R-:W-:-:S14]  /*13a0*/  DSETP.NAN.AND P0, PT, R28, R28, PT ;  /* 0x0000001c1c00722a */ /* 0x000fdc0003f08000 */
[----:B------:R-:W-:Y:S05]  /*13b0*/  @P0 BRA `(.L_x_16) ;  /* 0x0000000000300947 */ /* 0x000fea0003800000 */
[----:B------:R-:W-:Y:S01]  /*13c0*/  ISETP.NE.AND P0, PT, R0, R33, PT ;  /* 0x000000210000720c */ /* 0x000fe20003f05270 */
[----:B------:R-:W-:Y:S01]  /*13d0*/  IMAD.MOV.U32 R35, RZ, RZ, -0x80000 ;  /* 0xfff80000ff237424 */ /* 0x000fe200078e00ff */
[----:B------:R-:W-:-:S11]  /*13e0*/  MOV R34, 0x0 ;  /* 0x0000000000227802 */ /* 0x000fd60000000f00 */
[----:B------:R-:W-:Y:S05]  /*13f0*/  @!P0 BRA `(.L_x_14) ;  /* 0x0000000000348947 */ /* 0x000fea0003800000 */
[----:B------:R-:W-:Y:S02]  /*1400*/  ISETP.NE.AND P0, PT, R0, 0x7ff00000, PT ;  /* 0x7ff000000000780c */ /* 0x000fe40003f05270 */
[----:B------:R-:W-:Y:S02]  /*1410*/  LOP3.LUT R35, R39, 0x80000000, R29, 0x48, !PT ;  /* 0x8000000027237812 */ /* 0x000fe400078e481d */
[----:B------:R-:W-:-:S13]  /*1420*/  ISETP.EQ.OR P0, PT, R33, RZ, !P0 ;  /* 0x000000ff2100720c */ /* 0x000fda0004702670 */
[----:B------:R-:W-:Y:S01]  /*1430*/  @P0 LOP3.LUT R0, R35, 0x7ff00000, RZ, 0xfc, !PT ;  /* 0x7ff0000023000812 */ /* 0x000fe200078efcff */
[----:B------:R-:W-:Y:S02]  /*1440*/  @!P0 IMAD.MOV.U32 R34, RZ, RZ, RZ ;  /* 0x000000ffff228224 */ /* 0x000fe400078e00ff */
[----:B------:R-:W-:Y:S01]  /*1450*/  @P0 IMAD.MOV.U32 R34, RZ, RZ, RZ ;  /* 0x000000ffff220224 */ /* 0x000fe200078e00ff */
[----:B------:R-:W-:Y:S01]  /*1460*/  @P0 MOV R35, R0 ;  /* 0x0000000000230202 */ /* 0x000fe20000000f00 */
[----:B------:R-:W-:Y:S06]  /*1470*/  BRA `(.L_x_14) ;  /* 0x0000000000147947 */ /* 0x000fec0003800000 */
.L_x_16:
[----:B------:R-:W-:Y:S01]  /*1480*/  LOP3.LUT R35, R29, 0x80000, RZ, 0xfc, !PT ;  /* 0x000800001d237812 */ /* 0x000fe200078efcff */
[----:B------:R-:W-:Y:S01]  /*1490*/  IMAD.MOV.U32 R34, RZ, RZ, R28 ;  /* 0x000000ffff227224 */ /* 0x000fe200078e001c */
[----:B------:R-:W-:Y:S06]  /*14a0*/  BRA `(.L_x_14) ;  /* 0x0000000000087947 */ /* 0x000fec0003800000 */
.L_x_15:
[----:B------:R-:W-:Y:S01]  /*14b0*/  LOP3.LUT R35, R39, 0x80000, RZ, 0xfc, !PT ;  /* 0x0008000027237812 */ /* 0x000fe200078efcff */
[----:B------:R-:W-:-:S07]  /*14c0*/  IMAD.MOV.U32 R34, RZ, RZ, R38 ;  /* 0x000000ffff227224 */ /* 0x000fce00078e0026 */
.L_x_14:
[----:B------:R-:W-:Y:S05]  /*14d0*/  BSYNC.RECONVERGENT B1 ;  /* 0x0000000000017941 */ /* 0x000fea0003800200 */
.L_x_12:
[----:B------:R-:W-:Y:S01]  /*14e0*/  IMAD.MOV.U32 R33, RZ, RZ, 0x0 ;  /* 0x00000000ff217424 */ /* 0x000fe200078e00ff */
[----:B------:R-:W-:Y:S01]  /*14f0*/  MOV R5, R35 ;  /* 0x0000002300057202 */ /* 0x000fe20000000f00 */
[----:B------:R-:W-:Y:S02]  /*1500*/  IMAD.MOV.U32 R4, RZ, RZ, R34 ;  /* 0x000000ffff047224 */ /* 0x000fe400078e0022 */
[----:B------:R-:W-:Y:S05]  /*1510*/  RET.REL.NODEC R32 `(_Z18update_stress_gl_bPfS_S_S_S_S_S_S_S_S_S_S_S_S_S_S_S_S_S_S_S_S_S_S_S_iifffii) ;  /* 0xffffffe820b87950 */ /* 0x000fea0003c3ffff */
        .weak           $__internal_1_$__cuda_sm3x_div_rn_noftz_f32_slowpath
        .type           $__internal_1_$__cuda_sm3x_div_rn_noftz_f32_slowpath,@function
        .size           $__internal_1_$__cuda_sm3x_div_rn_noftz_f32_slowpath,(.L_x_30 - $__internal_1_$__cuda_sm3x_div_rn_noftz_f32_slowpath)
$__internal_1_$__cuda_sm3x_div_rn_noftz_f32_slowpath:
[----:B------:R-:W-:Y:S01]  /*1520*/  SHF.R.U32.HI R26, RZ, 0x17, R0 ;  /* 0x00000017ff1a7819 */ /* 0x000fe20000011600 */
[----:B------:R-:W-:Y:S01]  /*1530*/  BSSY.RECONVERGENT B1, `(.L_x_17) ;  /* 0x0000062000017945 */ /* 0x000fe20003800200 */
[----:B------:R-:W-:Y:S02]  /*1540*/  SHF.R.U32.HI R28, RZ, 0x17, R5 ;  /* 0x00000017ff1c7819 */ /* 0x000fe40000011605 */
[----:B------:R-:W-:Y:S02]  /*1550*/  LOP3.LUT R26, R26, 0xff, RZ, 0xc0, !PT ;  /* 0x000000ff1a1a7812 */ /* 0x000fe400078ec0ff */
[----:B------:R-:W-:-:S03]  /*1560*/  LOP3.LUT R28, R28, 0xff, RZ, 0xc0, !PT ;  /* 0x000000ff1c1c7812 */ /* 0x000fc600078ec0ff */
[----:B------:R-:W-:Y:S02]  /*1570*/  VIADD R29, R26, 0xffffffff ;  /* 0xffffffff1a1d7836 */ /* 0x000fe40000000000 */
[----:B------:R-:W-:-:S03]  /*1580*/  VIADD R30, R28, 0xffffffff ;  /* 0xffffffff1c1e7836 */ /* 0x000fc60000000000 */
[----:B------:R-:W-:-:S04]  /*1590*/  ISETP.GT.U32.AND P0, PT, R29, 0xfd, PT ;  /* 0x000000fd1d00780c */ /* 0x000fc80003f04070 */
[----:B------:R-:W-:-:S13]  /*15a0*/  ISETP.GT.U32.OR P0, PT, R30, 0xfd, P0 ;  /* 0x000000fd1e00780c */ /* 0x000fda0000704470 */
[----:B------:R-:W-:Y:S01]  /*15b0*/  @!P0 MOV R27, RZ ;  /* 0x000000ff001b8202 */ /* 0x000fe20000000f00 */
[----:B------:R-:W-:Y:S06]  /*15c0*/  @!P0 BRA `(.L_x_18) ;  /* 0x00000000005c8947 */ /* 0x000fec0003800000 */
[----:B------:R-:W-:Y:S02]  /*15d0*/  FSETP.GTU.FTZ.AND P0, PT, |R5|, +INF , PT ;  /* 0x7f8000000500780b */ /* 0x000fe40003f1c200 */
[----:B------:R-:W-:-:S04]  /*15e0*/  FSETP.GTU.FTZ.AND P1, PT, |R0|, +INF , PT ;  /* 0x7f8000000000780b */ /* 0x000fc80003f3c200 */
[----:B------:R-:W-:-:S13]  /*15f0*/  PLOP3.LUT P0, PT, P0, P1, PT, 0xf8, 0x8f ;  /* 0x00000000008f781c */ /* 0x000fda0000703f70 */
[----:B------:R-:W-:Y:S05]  /*1600*/  @P0 BRA `(.L_x_19) ;  /* 0x00000004004c0947 */ /* 0x000fea0003800000 */
[----:B------:R-:W-:-:S13]  /*1610*/  LOP3.LUT P0, RZ, R0, 0x7fffffff, R5, 0xc8, !PT ;  /* 0x7fffffff00ff7812 */ /* 0x000fda000780c805 */
[----:B------:R-:W-:Y:S05]  /*1620*/  @!P0 BRA `(.L_x_20) ;  /* 0x00000004003c8947 */ /* 0x000fea0003800000 */
[C---:B------:R-:W-:Y:S02]  /*1630*/  FSETP.NEU.FTZ.AND P1, PT, |R5|.reuse, +INF , PT ;  /* 0x7f8000000500780b */ /* 0x040fe40003f3d200 */
[----:B------:R-:W-:Y:S02]  /*1640*/  FSETP.NEU.FTZ.AND P2, PT, |R0|, +INF , PT ;  /* 0x7f8000000000780b */ /* 0x000fe40003f5d200 */
[----:B------:R-:W-:-:S11]  /*1650*/  FSETP.NEU.FTZ.AND P0, PT, |R5|, +INF , PT ;  /* 0x7f8000000500780b */ /* 0x000fd60003f1d200 */
[----:B------:R-:W-:Y:S05]  /*1660*/  @!P2 BRA !P1, `(.L_x_20) ;  /* 0x00000004002ca947 */ /* 0x000fea0004800000 */
[----:B------:R-:W-:-:S04]  /*1670*/  LOP3.LUT P1, RZ, R5, 0x7fffffff, RZ, 0xc0, !PT ;  /* 0x7fffffff05ff7812 */ /* 0x000fc8000782c0ff */
[----:B------:R-:W-:-:S13]  /*1680*/  PLOP3.LUT P1, PT, P2, P1, PT, 0x2f, 0xf2 ;  /* 0x0000000000f2781c */ /* 0x000fda0001722577 */
[----:B------:R-:W-:Y:S05]  /*1690*/  @P1 BRA `(.L_x_21) ;  /* 0x0000000400181947 */ /* 0x000fea0003800000 */
[----:B------:R-:W-:-:S04]  /*16a0*/  LOP3.LUT P1, RZ, R0, 0x7fffffff, RZ, 0xc0, !PT ;  /* 0x7fffffff00ff7812 */ /* 0x000fc8000782c0ff */
[----:B------:R-:W-:-:S13]  /*16b0*/  PLOP3.LUT P0, PT, P0, P1, PT, 0x2f, 0xf2 ;  /* 0x0000000000f2781c */ /* 0x000fda0000702577 */
[----:B------:R-:W-:Y:S05]  /*16c0*/  @P0 BRA `(.L_x_22) ;  /* 0x0000000400000947 */ /* 0x000fea0003800000 */
[----:B------:R-:W-:Y:S02]  /*16d0*/  ISETP.GE.AND P0, PT, R30, RZ, PT ;  /* 0x000000ff1e00720c */ /* 0x000fe40003f06270 */
[----:B------:R-:W-:-:S11]  /*16e0*/  ISETP.GE.AND P1, PT, R29, RZ, PT ;  /* 0x000000ff1d00720c */ /* 0x000fd60003f26270 */
[----:B------:R-:W-:Y:S02]  /*16f0*/  @P0 IMAD.MOV.U32 R27, RZ, RZ, RZ ;  /* 0x000000ffff1b0224 */ /* 0x000fe400078e00ff */
[----:B------:R-:W-:Y:S01]  /*1700*/  @!P0 FFMA R5, R5, 1.84467440737095516160e+19, RZ ;  /* 0x5f80000005058823 */ /* 0x000fe200000000ff */
[----:B------:R-:W-:Y:S02]  /*1710*/  @!P0 IMAD.MOV.U32 R27, RZ, RZ, -0x40 ;  /* 0xffffffc0ff1b8424 */ /* 0x000fe400078e00ff */
[----:B------:R-:W-:Y:S02]  /*1720*/  @!P1 FFMA R0, R0, 1.84467440737095516160e+19, RZ ;  /* 0x5f80000000009823 */ /* 0x000fe400000000ff */
[----:B------:R-:W-:-:S07]  /*1730*/  @!P1 VIADD R27, R27, 0x40 ;  /* 0x000000401b1b9836 */ /* 0x000fce0000000000 */
.L_x_18:
[----:B------:R-:W-:Y:S01]  /*1740*/  LEA R29, R26, 0xc0800000, 0x17 ;  /* 0xc08000001a1d7811 */ /* 0x000fe200078eb8ff */
[----:B------:R-:W-:Y:S01]  /*1750*/  VIADD R28, R28, 0xffffff81 ;  /* 0xffffff811c1c7836 */ /* 0x000fe20000000000 */
[----:B------:R-:W-:Y:S02]  /*1760*/  BSSY.RECONVERGENT B2, `(.L_x_23) ;  /* 0x0000035000027945 */ /* 0x000fe40003800200 */
[----:B------:R-:W-:Y:S01]  /*1770*/  IADD3 R32, PT, PT, -R29, R0, RZ ;  /* 0x000000001d207210 */ /* 0x000fe20007ffe1ff */
[C---:B------:R-:W-:Y:S01]  /*1780*/  IMAD R0, R28.reuse, -0x800000, R5 ;  /* 0xff8000001c007824 */ /* 0x040fe200078e0205 */
[----:B------:R-:W-:Y:S02]  /*1790*/  IADD3 R26, PT, PT, R28, 0x7f, -R26 ;  /* 0x0000007f1c1a7810 */ /* 0x000fe40007ffe81a */
[----:B------:R-:W0:Y:S01]  /*17a0*/  MUFU.RCP R30, R32 ;  /* 0x00000020001e7308 */ /* 0x000e220000001000 */
[----:B------:R-:W-:Y:S02]  /*17b0*/  FADD.FTZ R29, -R32, -RZ ;  /* 0x800000ff201d7221 */ /* 0x000fe40000010100 */
[----:B------:R-:W-:-:S02]  /*17c0*/  IMAD.IADD R27, R26, 0x1, R27 ;  /* 0x000000011a1b7824 */ /* 0x000fc400078e021b */
[----:B0-----:R-:W-:-:S04]  /*17d0*/  FFMA R31, R30, R29, 1 ;  /* 0x3f8000001e1f7423 */ /* 0x001fc8000000001d */
[----:B------:R-:W-:-:S04]  /*17e0*/  FFMA R31, R30, R31, R30 ;  /* 0x0000001f1e1f7223 */ /* 0x000fc8000000001e */
[----:B------:R-:W-:-:S04]  /*17f0*/  FFMA R30, R0, R31, RZ ;  /* 0x0000001f001e7223 */ /* 0x000fc800000000ff */
[----:B------:R-:W-:-:S04]  /*1800*/  FFMA R5, R29, R30, R0 ;  /* 0x0000001e1d057223 */ /* 0x000fc80000000000 */
[----:B------:R-:W-:-:S04]  /*1810*/  FFMA R30, R31, R5, R30 ;  /* 0x000000051f1e7223 */ /* 0x000fc8000000001e */
[----:B------:R-:W-:-:S04]  /*1820*/  FFMA R29, R29, R30, R0 ;  /* 0x0000001e1d1d7223 */ /* 0x000fc80000000000 */
[----:B------:R-:W-:-:S05]  /*1830*/  FFMA R0, R31, R29, R30 ;  /* 0x0000001d1f007223 */ /* 0x000fca000000001e */
[----:B------:R-:W-:-:S04]  /*1840*/  SHF.R.U32.HI R5, RZ, 0x17, R0 ;  /* 0x00000017ff057819 */ /* 0x000fc80000011600 */
[----:B------:R-:W-:-:S05]  /*1850*/  LOP3.LUT R26, R5, 0xff, RZ, 0xc0, !PT ;  /* 0x000000ff051a7812 */ /* 0x000fca00078ec0ff */
[----:B------:R-:W-:-:S05]  /*1860*/  IMAD.IADD R5, R26, 0x1, R27 ;  /* 0x000000011a057824 */ /* 0x000fca00078e021b */
[----:B------:R-:W-:-:S04]  /*1870*/  IADD3 R26, PT, PT, R5, -0x1, RZ ;  /* 0xffffffff051a7810 */ /* 0x000fc80007ffe0ff */
[----:B------:R-:W-:-:S13]  /*1880*/  ISETP.GE.U32.AND P0, PT, R26, 0xfe, PT ;  /* 0x000000fe1a00780c */ /* 0x000fda0003f06070 */
[----:B------:R-:W-:Y:S05]  /*1890*/  @!P0 BRA `(.L_x_24) ;  /* 0x0000000000808947 */ /* 0x000fea0003800000 */
[----:B------:R-:W-:-:S13]  /*18a0*/  ISETP.GT.AND P0, PT, R5, 0xfe, PT ;  /* 0x000000fe0500780c */ /* 0x000fda0003f04270 */
[----:B------:R-:W-:Y:S05]  /*18b0*/  @P0 BRA `(.L_x_25) ;  /* 0x00000000006c0947 */ /* 0x000fea0003800000 */
[----:B------:R-:W-:-:S13]  /*18c0*/  ISETP.GE.AND P0, PT, R5, 0x1, PT ;  /* 0x000000010500780c */ /* 0x000fda0003f06270 */
[----:B------:R-:W-:Y:S05]  /*18d0*/  @P0 BRA `(.L_x_26) ;  /* 0x0000000000740947 */ /* 0x000fea0003800000 */
[----:B------:R-:W-:Y:S02]  /*18e0*/  ISETP.GE.AND P0, PT, R5, -0x18, PT ;  /* 0xffffffe80500780c */ /* 0x000fe40003f06270 */
[----:B------:R-:W-:-:S11]  /*18f0*/  LOP3.LUT R0, R0, 0x80000000, RZ, 0xc0, !PT ;  /* 0x8000000000007812 */ /* 0x000fd600078ec0ff */
[----:B------:R-:W-:Y:S05]  /*1900*/  @!P0 BRA `(.L_x_26) ;  /* 0x0000000000688947 */ /* 0x000fea0003800000 */
[-CC-:B------:R-:W-:Y:S01]  /*1910*/  FFMA.RZ R27, R31, R29.reuse, R30.reuse ;  /* 0x0000001d1f1b7223 */ /* 0x180fe2000000c01e */
[----:B------:R-:W-:Y:S02]  /*1920*/  VIADD R28, R5, 0x20 ;  /* 0x00000020051c7836 */ /* 0x000fe40000000000 */
[CCC-:B------:R-:W-:Y:S01]  /*1930*/  FFMA.RP R26, R31.reuse, R29.reuse, R30.reuse ;  /* 0x0000001d1f1a7223 */ /* 0x1c0fe2000000801e */
[----:B------:R-:W-:Y:S01]  /*1940*/  FFMA.RM R29, R31, R29, R30 ;  /* 0x0000001d1f1d7223 */ /* 0x000fe2000000401e */
[----:B------:R-:W-:Y:S02]  /*1950*/  ISETP.NE.AND P2, PT, R5, RZ, PT ;  /* 0x000000ff0500720c */ /* 0x000fe40003f45270 */
[----:B------:R-:W-:Y:S02]  /*1960*/  LOP3.LUT R27, R27, 0x7fffff, RZ, 0xc0, !PT ;  /* 0x007fffff1b1b7812 */ /* 0x000fe400078ec0ff */
[----:B------:R-:W-:Y:S01]  /*1970*/  ISETP.NE.AND P1, PT, R5, RZ, PT ;  /* 0x000000ff0500720c */ /* 0x000fe20003f25270 */
[----:B------:R-:W-:Y:S01]  /*1980*/  IMAD.MOV R5, RZ, RZ, -R5 ;  /* 0x000000ffff057224 */ /* 0x000fe200078e0a05 */
[----:B------:R-:W-:-:S02]  /*1990*/  LOP3.LUT R27, R27, 0x800000, RZ, 0xfc, !PT ;  /* 0x008000001b1b7812 */ /* 0x000fc400078efcff */
[----:B------:R-:W-:Y:S02]  /*19a0*/  FSETP.NEU.FTZ.AND P0, PT, R26, R29, PT ;  /* 0x0000001d1a00720b */ /* 0x000fe40003f1d000 */
[----:B------:R-:W-:Y:S02]  /*19b0*/  SHF.L.U32 R28, R27, R28, RZ ;  /* 0x0000001c1b1c7219 */ /* 0x000fe400000006ff */
[----:B------:R-:W-:Y:S02]  /*19c0*/  SEL R26, R5, RZ, P2 ;  /* 0x000000ff051a7207 */ /* 0x000fe40001000000 */
[----:B------:R-:W-:Y:S02]  /*19d0*/  ISETP.NE.AND P1, PT, R28, RZ, P1 ;  /* 0x000000ff1c00720c */ /* 0x000fe40000f25270 */
[----:B------:R-:W-:Y:S02]  /*19e0*/  SHF.R.U32.HI R27, RZ, R26, R27 ;  /* 0x0000001aff1b7219 */ /* 0x000fe4000001161b */
[----:B------:R-:W-:-:S02]  /*19f0*/  PLOP3.LUT P0, PT, P0, P1, PT, 0xf8, 0x8f ;  /* 0x00000000008f781c */ /* 0x000fc40000703f70 */
[----:B------:R-:W-:Y:S02]  /*1a00*/  SHF.R.U32.HI R5, RZ, 0x1, R27 ;  /* 0x00000001ff057819 */ /* 0x000fe4000001161b */
[----:B------:R-:W-:-:S04]  /*1a10*/  SEL R26, RZ, 0x1, !P0 ;  /* 0x00000001ff1a7807 */ /* 0x000fc80004000000 */
[----:B------:R-:W-:-:S04]  /*1a20*/  LOP3.LUT R26, R26, 0x1, R5, 0xf8, !PT ;  /* 0x000000011a1a7812 */ /* 0x000fc800078ef805 */
[----:B------:R-:W-:-:S05]  /*1a30*/  LOP3.LUT R26, R26, R27, RZ, 0xc0, !PT ;  /* 0x0000001b1a1a7212 */ /* 0x000fca00078ec0ff */
[----:B------:R-:W-:-:S05]  /*1a40*/  IMAD.IADD R5, R5, 0x1, R26 ;  /* 0x0000000105057824 */ /* 0x000fca00078e021a */
[----:B------:R-:W-:Y:S01]  /*1a50*/  LOP3.LUT R0, R5, R0, RZ, 0xfc, !PT ;  /* 0x0000000005007212 */ /* 0x000fe200078efcff */
[----:B------:R-:W-:Y:S06]  /*1a60*/  BRA `(.L_x_26) ;  /* 0x0000000000107947 */ /* 0x000fec0003800000 */
.L_x_25:
[----:B------:R-:W-:-:S04]  /*1a70*/  LOP3.LUT R0, R0, 0x80000000, RZ, 0xc0, !PT ;  /* 0x8000000000007812 */ /* 0x000fc800078ec0ff */
[----:B------:R-:W-:Y:S01]  /*1a80*/  LOP3.LUT R0, R0, 0x7f800000, RZ, 0xfc, !PT ;  /* 0x7f80000000007812 */ /* 0x000fe200078efcff */
[----:B------:R-:W-:Y:S06]  /*1a90*/  BRA `(.L_x_26) ;  /* 0x0000000000047947 */ /* 0x000fec0003800000 */
.L_x_24:
[----:B------:R-:W-:-:S07]  /*1aa0*/  LEA R0, R27, R0, 0x17 ;  /* 0x000000001b007211 */ /* 0x000fce00078eb8ff */
.L_x_26:
[----:B------:R-:W-:Y:S05]  /*1ab0*/  BSYNC.RECONVERGENT B2 ;  /* 0x0000000000027941 */ /* 0x000fea0003800200 */
.L_x_23:
[----:B------:R-:W-:Y:S05]  /*1ac0*/  BRA `(.L_x_27) ;  /* 0x0000000000207947 */ /* 0x000fea0003800000 */
.L_x_22:
[----:B------:R-:W-:-:S04]  /*1ad0*/  LOP3.LUT R0, R0, 0x80000000, R5, 0x48, !PT ;  /* 0x8000000000007812 */ /* 0x000fc800078e4805 */
[----:B------:R-:W-:Y:S01]  /*1ae0*/  LOP3.LUT R0, R0, 0x7f800000, RZ, 0xfc, !PT ;  /* 0x7f80000000007812 */ /* 0x000fe200078efcff */
[----:B------:R-:W-:Y:S06]  /*1af0*/  BRA `(.L_x_27) ;  /* 0x0000000000147947 */ /* 0x000fec0003800000 */
.L_x_21:
[----:B------:R-:W-:Y:S01]  /*1b00*/  LOP3.LUT R0, R0, 0x80000000, R5, 0x48, !PT ;  /* 0x8000000000007812 */ /* 0x000fe200078e4805 */
[----:B------:R-:W-:Y:S06]  /*1b10*/  BRA `(.L_x_27) ;  /* 0x00000000000c7947 */ /* 0x000fec0003800000 */
.L_x_20:
[----:B------:R-:W0:Y:S01]  /*1b20*/  MUFU.RSQ R0, -QNAN ;  /* 0xffc0000000007908 */ /* 0x000e220000001400 */
[----:B------:R-:W-:Y:S05]  /*1b30*/  BRA `(.L_x_27) ;  /* 0x0000000000047947 */ /* 0x000fea0003800000 */
.L_x_19:
[----:B------:R-:W-:-:S07]  /*1b40*/  FADD.FTZ R0, R5, R0 ;  /* 0x0000000005007221 */ /* 0x000fce0000010000 */
.L_x_27:
[----:B------:R-:W-:Y:S05]  /*1b50*/  BSYNC.RECONVERGENT B1 ;  /* 0x0000000000017941 */ /* 0x000fea0003800200 */
.L_x_17:
[----:B------:R-:W-:-:S04]  /*1b60*/  IMAD.MOV.U32 R5, RZ, RZ, 0x0 ;  /* 0x00000000ff057424 */ /* 0x000fc800078e00ff */
[----:B0-----:R-:W-:Y:S05]  /*1b70*/  RET.REL.NODEC R4 `(_Z18update_stress_gl_bPfS_S_S_S_S_S_S_S_S_S_S_S_S_S_S_S_S_S_S_S_S_S_S_S_iifffii) ;  /* 0xffffffe404207950 */ /* 0x001fea0003c3ffff */
.L_x_28:
[----:B------:R-:W-:-:S00]  /*1b80*/  BRA `(.L_x_28) ;  /* 0xfffffffc00fc7947 */ /* 0x000fc0000383ffff */
[----:B------:R-:W-:-:S00]  /*1b90*/  NOP ;  /* 0x0000000000007918 */ /* 0x000fc00000000000 */
        /* <DEDUP_REMOVED lines=14> */
.L_x_30:


//--------------------- .nv.shared.reserved.0     --------------------------
	.section	.nv.shared.reserved.0,"aw",@nobits
	.weak		__nv_reservedSMEM_offset_0_alias
	.size		__nv_reservedSMEM_offset_0_alias, 0, 64
	.other		__nv_reservedSMEM_offset_0_alias,@"STO_CUDA_RESERVED_SHARED STV_DEFAULT"
__nv_reservedSMEM_offset_0_alias:
	.zero		0
	.zero		64


//--------------------- .nv.constant0._Z18update_stress_gl_bPfS_S_S_S_S_S_S_S_S_S_S_S_S_S_S_S_S_S_S_S_S_S_S_S_iifffii --------------------------
	.section	.nv.constant0._Z18update_stress_gl_bPfS_S_S_S_S_S_S_S_S_S_S_S_S_S_S_S_S_S_S_S_S_S_S_S_iifffii,"a",@progbits
	.sectionflags	@""
	.align	4
.nv.constant0._Z18update_stress_gl_bPfS_S_S_S_S_S_S_S_S_S_S_S_S_S_S_S_S_S_S_S_S_S_S_S_iifffii:
	.zero		1124


//--------------------- SYMBOLS --------------------------

	.type		.nv.reservedSmem.offset0,@object
	.size		.nv.reservedSmem.offset0,0x4
